// auto-generated by cutlass_sweep.gemm — config: {"arch": "sm_90", "cluster_m": 1, "cluster_n": 1, "dtype": "bf16", "dtype_b": "bf16", "layout": "nt", "stages": 0, "tile_k": 16, "tile_m": 192, "tile_n": 256}
#include "cutlass/cutlass.h"
#include "cutlass/gemm/collective/collective_builder.hpp"
#include "cutlass/gemm/device/gemm_universal_adapter.h"
#include "cutlass/gemm/kernel/gemm_universal.hpp"
#include "cutlass/epilogue/collective/collective_builder.hpp"

using ElemA = cutlass::bfloat16_t;
using ElemB = cutlass::bfloat16_t;
using ElemCD = cutlass::bfloat16_t;
using Acc  = float;
using TileShape    = cute::Shape<cute::_192, cute::_256, cute::_16>;
using ClusterShape = cute::Shape<cute::_1, cute::_1, cute::_1>;

using CollectiveEpilogue = typename cutlass::epilogue::collective::CollectiveBuilder<
    cutlass::arch::Sm90, cutlass::arch::OpClassTensorOp,
    TileShape, ClusterShape,
    cutlass::epilogue::collective::EpilogueTileAuto,
    Acc, Acc,
    ElemCD, cutlass::layout::RowMajor, 128 / cutlass::sizeof_bits<ElemCD>::value,
    ElemCD, cutlass::layout::RowMajor, 128 / cutlass::sizeof_bits<ElemCD>::value,
    cutlass::epilogue::collective::EpilogueScheduleAuto
  >::CollectiveOp;

using CollectiveMainloop = typename cutlass::gemm::collective::CollectiveBuilder<
    cutlass::arch::Sm90, cutlass::arch::OpClassTensorOp,
    ElemA, cutlass::layout::RowMajor, 128 / cutlass::sizeof_bits<ElemA>::value,
    ElemB, cutlass::layout::ColumnMajor, 128 / cutlass::sizeof_bits<ElemB>::value,
    Acc,
    TileShape, ClusterShape,
    cutlass::gemm::collective::StageCountAutoCarveout<static_cast<int>(sizeof(typename CollectiveEpilogue::SharedStorage))>,
    cutlass::gemm::collective::KernelScheduleAuto
  >::CollectiveOp;

using GemmKernel = cutlass::gemm::kernel::GemmUniversal<
    cute::Shape<int,int,int,int>,
    CollectiveMainloop,
    CollectiveEpilogue
>;
using Gemm = cutlass::gemm::device::GemmUniversalAdapter<GemmKernel>;

// Force the device kernel symbol into the cubin without needing a host main.
auto* _anchor = &cutlass::device_kernel<GemmKernel>;


// ===== COMPILED SASS (sm_90a) =====

	.target	sm_90a

	.elftype	@"ET_EXEC"


//--------------------- .note.nv.tkinfo           --------------------------
	.section	.note.nv.tkinfo,"",@"SHT_NOTE"
	.sectionflags	@"SHF_NOTE_NV_TKINFO"
	.tkinfo
        /*0018*/ 	.word	0x00000002
        /*0030*/ 	.string	""
        /*0030*/ 	.string	"ptxas"
        /*0030*/ 	.string	"Cuda compilation tools, release 13.0, V13.0.88"
        /*0030*/ 	.string	"Build cuda_13.0.r13.0/compiler.36424714_0"
        /*0030*/ 	.string	"-arch sm_90a -m 64 "



//--------------------- .note.nv.cuinfo           --------------------------
	.section	.note.nv.cuinfo,"",@"SHT_NOTE"
	.sectionflags	@"SHF_NOTE_NV_CUINFO"
        /*0018*/ 	.short	0x0002
        /*001a*/ 	.short	0x005a
        /*001c*/ 	.short	0x0082
	.zero		2


//--------------------- .nv.info                  --------------------------
	.section	.nv.info,"",@"SHT_CUDA_INFO"
	.align	4


	//----- nvinfo : EIATTR_REGCOUNT
	.align		4
        /*0000*/ 	.byte	0x04, 0x2f
        /*0002*/ 	.short	(.L_15 - .L_14)
	.align		4
.L_14:
        /*0004*/ 	.word	index@(_ZN7cutlass13device_kernelINS_4gemm6kernel13GemmUniversalIN4cute5tupleIJiiiiEEENS1_10collective13CollectiveMmaINS1_34MainloopSm90TmaGmmaWarpSpecializedILi16ENS5_IJNS4_1CILi1EEESB_SB_EEENS1_35KernelTmaWarpSpecializedCooperativeEEENS5_IJNSA_ILi192EEENSA_ILi256EEENSA_ILi16EEEEEENS_10bfloat16_tENS5_IJlSB_lEEESJ_SK_NS4_8TiledMMAINS4_8MMA_AtomIJNS4_4SM904GMMA28MMA_64x256x16_F32BF16BF16_SSILNSO_5MajorE0ELSQ_0ELNSO_7ScaleInE1ELSR_1EEEEEENS4_6LayoutINS5_IJNSA_ILi2EEESB_SB_EEENS5_IJSB_NSA_ILi0EEESX_EEEEENS5_IJNS4_10UnderscoreES10_S10_EEEEENS4_13SM90_TMA_LOADENS4_14ComposedLayoutINS4_7SwizzleILi1ELi4ELi3EEENS4_18smem_ptr_flag_bitsILi16EEENSU_INS5_IJNSA_ILi8EEESH_EEENS5_IJSH_SB_EEEEEEEvNS4_8identityES13_S1D_vS1E_EENS_8epilogue10collective6detail29Sm90TmaWarpSpecializedAdapterINS1H_15DefaultEpilogueISJ_SK_SK_NS1G_6thread17LinearCombinationISJ_Li1EffLNS1L_9ScaleType4KindE0ELNS_15FloatRoundStyleE2ESJ_EENS1_15EpilogueDefaultEEEEEvvEEEEvNT_6ParamsE)
        /*0008*/ 	.word	0x000000a8


	//----- nvinfo : EIATTR_FRAME_SIZE
	.align		4
.L_15:
        /*000c*/ 	.byte	0x04, 0x11
        /*000e*/ 	.short	(.L_17 - .L_16)
	.align		4
.L_16:
        /*0010*/ 	.word	index@(_ZN7cutlass13device_kernelINS_4gemm6kernel13GemmUniversalIN4cute5tupleIJiiiiEEENS1_10collective13CollectiveMmaINS1_34MainloopSm90TmaGmmaWarpSpecializedILi16ENS5_IJNS4_1CILi1EEESB_SB_EEENS1_35KernelTmaWarpSpecializedCooperativeEEENS5_IJNSA_ILi192EEENSA_ILi256EEENSA_ILi16EEEEEENS_10bfloat16_tENS5_IJlSB_lEEESJ_SK_NS4_8TiledMMAINS4_8MMA_AtomIJNS4_4SM904GMMA28MMA_64x256x16_F32BF16BF16_SSILNSO_5MajorE0ELSQ_0ELNSO_7ScaleInE1ELSR_1EEEEEENS4_6LayoutINS5_IJNSA_ILi2EEESB_SB_EEENS5_IJSB_NSA_ILi0EEESX_EEEEENS5_IJNS4_10UnderscoreES10_S10_EEEEENS4_13SM90_TMA_LOADENS4_14ComposedLayoutINS4_7SwizzleILi1ELi4ELi3EEENS4_18smem_ptr_flag_bitsILi16EEENSU_INS5_IJNSA_ILi8EEESH_EEENS5_IJSH_SB_EEEEEEEvNS4_8identityES13_S1D_vS1E_EENS_8epilogue10collective6detail29Sm90TmaWarpSpecializedAdapterINS1H_15DefaultEpilogueISJ_SK_SK_NS1G_6thread17LinearCombinationISJ_Li1EffLNS1L_9ScaleType4KindE0ELNS_15FloatRoundStyleE2ESJ_EENS1_15EpilogueDefaultEEEEEvvEEEEvNT_6ParamsE)
        /*0014*/ 	.word	0x000002e0


	//----- nvinfo : EIATTR_MIN_STACK_SIZE
	.align		4
.L_17:
        /*0018*/ 	.byte	0x04, 0x12
        /*001a*/ 	.short	(.L_19 - .L_18)
	.align		4
.L_18:
        /*001c*/ 	.word	index@(_ZN7cutlass13device_kernelINS_4gemm6kernel13GemmUniversalIN4cute5tupleIJiiiiEEENS1_10collective13CollectiveMmaINS1_34MainloopSm90TmaGmmaWarpSpecializedILi16ENS5_IJNS4_1CILi1EEESB_SB_EEENS1_35KernelTmaWarpSpecializedCooperativeEEENS5_IJNSA_ILi192EEENSA_ILi256EEENSA_ILi16EEEEEENS_10bfloat16_tENS5_IJlSB_lEEESJ_SK_NS4_8TiledMMAINS4_8MMA_AtomIJNS4_4SM904GMMA28MMA_64x256x16_F32BF16BF16_SSILNSO_5MajorE0ELSQ_0ELNSO_7ScaleInE1ELSR_1EEEEEENS4_6LayoutINS5_IJNSA_ILi2EEESB_SB_EEENS5_IJSB_NSA_ILi0EEESX_EEEEENS5_IJNS4_10UnderscoreES10_S10_EEEEENS4_13SM90_TMA_LOADENS4_14ComposedLayoutINS4_7SwizzleILi1ELi4ELi3EEENS4_18smem_ptr_flag_bitsILi16EEENSU_INS5_IJNSA_ILi8EEESH_EEENS5_IJSH_SB_EEEEEEEvNS4_8identityES13_S1D_vS1E_EENS_8epilogue10collective6detail29Sm90TmaWarpSpecializedAdapterINS1H_15DefaultEpilogueISJ_SK_SK_NS1G_6thread17LinearCombinationISJ_Li1EffLNS1L_9ScaleType4KindE0ELNS_15FloatRoundStyleE2ESJ_EENS1_15EpilogueDefaultEEEEEvvEEEEvNT_6ParamsE)
        /*0020*/ 	.word	0x000002e0
.L_19:


//--------------------- .nv.compat                --------------------------
	.section	.nv.compat,"",@"SHT_CUDA_COMPAT_INFO"
	.align	4
        /*0000*/ 	.byte	0x02, 0x09, 0x01, 0x00, 0x02, 0x02, 0x04, 0x00, 0x02, 0x05, 0x05, 0x00, 0x03, 0x07, 0x01, 0x01
        /*0010*/ 	.byte	0x02, 0x03, 0x01, 0x00, 0x02, 0x06, 0x01, 0x00, 0x04, 0x0b, 0x08, 0x00, 0x00, 0x00, 0x00, 0x00
        /*0020*/ 	.byte	0x00, 0x00, 0x00, 0x00


//--------------------- .nv.info._ZN7cutlass13device_kernelINS_4gemm6kernel13GemmUniversalIN4cute5tupleIJiiiiEEENS1_10collective13CollectiveMmaINS1_34MainloopSm90TmaGmmaWarpSpecializedILi16ENS5_IJNS4_1CILi1EEESB_SB_EEENS1_35KernelTmaWarpSpecializedCooperativeEEENS5_IJNSA_ILi192EEENSA_ILi256EEENSA_ILi16EEEEEENS_10bfloat16_tENS5_IJlSB_lEEESJ_SK_NS4_8TiledMMAINS4_8MMA_AtomIJNS4_4SM904GMMA28MMA_64x256x16_F32BF16BF16_SSILNSO_5MajorE0ELSQ_0ELNSO_7ScaleInE1ELSR_1EEEEEENS4_6LayoutINS5_IJNSA_ILi2EEESB_SB_EEENS5_IJSB_NSA_ILi0EEESX_EEEEENS5_IJNS4_10UnderscoreES10_S10_EEEEENS4_13SM90_TMA_LOADENS4_14ComposedLayoutINS4_7SwizzleILi1ELi4ELi3EEENS4_18smem_ptr_flag_bitsILi16EEENSU_INS5_IJNSA_ILi8EEESH_EEENS5_IJSH_SB_EEEEEEEvNS4_8identityES13_S1D_vS1E_EENS_8epilogue10collective6detail29Sm90TmaWarpSpecializedAdapterINS1H_15DefaultEpilogueISJ_SK_SK_NS1G_6thread17LinearCombinationISJ_Li1EffLNS1L_9ScaleType4KindE0ELNS_15FloatRoundStyleE2ESJ_EENS1_15EpilogueDefaultEEEEEvvEEEEvNT_6ParamsE --------------------------
	.section	.nv.info._ZN7cutlass13device_kernelINS_4gemm6kernel13GemmUniversalIN4cute5tupleIJiiiiEEENS1_10collective13CollectiveMmaINS1_34MainloopSm90TmaGmmaWarpSpecializedILi16ENS5_IJNS4_1CILi1EEESB_SB_EEENS1_35KernelTmaWarpSpecializedCooperativeEEENS5_IJNSA_ILi192EEENSA_ILi256EEENSA_ILi16EEEEEENS_10bfloat16_tENS5_IJlSB_lEEESJ_SK_NS4_8TiledMMAINS4_8MMA_AtomIJNS4_4SM904GMMA28MMA_64x256x16_F32BF16BF16_SSILNSO_5MajorE0ELSQ_0ELNSO_7ScaleInE1ELSR_1EEEEEENS4_6LayoutINS5_IJNSA_ILi2EEESB_SB_EEENS5_IJSB_NSA_ILi0EEESX_EEEEENS5_IJNS4_10UnderscoreES10_S10_EEEEENS4_13SM90_TMA_LOADENS4_14ComposedLayoutINS4_7SwizzleILi1ELi4ELi3EEENS4_18smem_ptr_flag_bitsILi16EEENSU_INS5_IJNSA_ILi8EEESH_EEENS5_IJSH_SB_EEEEEEEvNS4_8identityES13_S1D_vS1E_EENS_8epilogue10collective6detail29Sm90TmaWarpSpecializedAdapterINS1H_15DefaultEpilogueISJ_SK_SK_NS1G_6thread17LinearCombinationISJ_Li1EffLNS1L_9ScaleType4KindE0ELNS_15FloatRoundStyleE2ESJ_EENS1_15EpilogueDefaultEEEEEvvEEEEvNT_6ParamsE,"",@"SHT_CUDA_INFO"
	.sectionflags	@""
	.align	4


	//----- nvinfo : EIATTR_CUDA_API_VERSION
	.align		4
        /*0000*/ 	.byte	0x04, 0x37
        /*0002*/ 	.short	(.L_21 - .L_20)
.L_20:
        /*0004*/ 	.word	0x00000082


	//----- nvinfo : EIATTR_KPARAM_INFO
	.align		4
.L_21:
        /*0008*/ 	.byte	0x04, 0x17
        /*000a*/ 	.short	(.L_23 - .L_22)
.L_22:
        /*000c*/ 	.word	0x00000000
        /*0010*/ 	.short	0x0000
        /*0012*/ 	.short	0x0070
        /*0014*/ 	.byte	0x00, 0xf0, 0x01, 0x10


	//----- nvinfo : EIATTR_SPARSE_MMA_MASK
	.align		4
.L_23:
        /*0018*/ 	.byte	0x03, 0x50
        /*001a*/ 	.short	0x0000


	//----- nvinfo : EIATTR_MAXREG_COUNT
	.align		4
        /*001c*/ 	.byte	0x03, 0x1b
        /*001e*/ 	.short	0x00a8


	//----- nvinfo : EIATTR_NUM_BARRIERS
	.align		4
        /*0020*/ 	.byte	0x02, 0x4c
        /*0022*/ 	.byte	0x01
	.zero		1


	//----- nvinfo : EIATTR_EXTERNS
	.align		4
        /*0024*/ 	.byte	0x04, 0x0f
        /*0026*/ 	.short	(.L_25 - .L_24)


	//   ....[0]....
	.align		4
.L_24:
        /*0028*/ 	.word	index@(__assertfail)


	//----- nvinfo : EIATTR_ANNOTATIONS
	.align		4
.L_25:
        /*002c*/ 	.byte	0x04, 0x55
        /*002e*/ 	.short	(.L_27 - .L_26)


	//   ....[0]....
.L_26:
        /*0030*/ 	.word	0x00000001
        /*0034*/ 	.byte	0x40, 0x07, 0x00, 0x00, 0x01, 0x00, 0x00, 0x00, 0x80, 0x15, 0x00, 0x00, 0x01, 0x00, 0x00, 0x00
        /* <DEDUP_REMOVED lines=252> */
        /*1004*/ 	.byte	0xf0, 0x4e, 0x01, 0x00, 0x01, 0x00, 0x00, 0x00, 0xb0, 0x50, 0x01, 0x00


	//----- nvinfo : EIATTR_MERCURY_ISA_VERSION
	.align		4
.L_27:
        /*1010*/ 	.byte	0x03, 0x5f
        /*1012*/ 	.short	0x0101


	//----- nvinfo : EIATTR_INT_WARP_WIDE_INSTR_OFFSETS
	.align		4
        /*1014*/ 	.byte	0x04, 0x31
        /*1016*/ 	.short	(.L_29 - .L_28)


	//   ....[0]....
.L_28:
        /*1018*/ 	.word	0x00000610


	//   ....[1]....
        /*101c*/ 	.word	0x00000620


	//   ....[2]....
        /*1020*/ 	.word	0x00000750


	//----- nvinfo : EIATTR_COOP_GROUP_MASK_REGIDS
	.align		4
.L_29:
        /*1024*/ 	.byte	0x04, 0x29
        /*1026*/ 	.short	(.L_31 - .L_30)


	//   ....[0]....
.L_30:
        /*1028*/ 	.word	0xffffffff


	//   ....[1]....
        /*102c*/ 	.word	0xffffffff


	//   ....[2]....
        /*1030*/ 	.word	0xffffffff


	//   ....[3]....
        /*1034*/ 	.word	0xffffffff


	//   ....[4]....
        /*1038*/ 	.word	0xffffffff


	//----- nvinfo : EIATTR_COOP_GROUP_INSTR_OFFSETS
	.align		4
.L_31:
        /*103c*/ 	.byte	0x04, 0x28
        /*103e*/ 	.short	(.L_33 - .L_32)


	//   ....[0]....
.L_32:
        /*1040*/ 	.word	0x00000070


	//   ....[1]....
        /*1044*/ 	.word	0x00000080


	//   ....[2]....
        /*1048*/ 	.word	0x000001a0


	//   ....[3]....
        /*104c*/ 	.word	0x00000560


	//   ....[4]....
        /*1050*/ 	.word	0x00001190


	//----- nvinfo : EIATTR_REG_RECONFIG
	.align		4
.L_33:
        /*1054*/ 	.byte	0x01, 0x54
	.zero		2


	//----- nvinfo : EIATTR_SYSCALL_OFFSETS
	.align		4
        /*1058*/ 	.byte	0x04, 0x46
        /*105a*/ 	.short	(.L_35 - .L_34)


	//   ....[0]....
.L_34:
        /*105c*/ 	.word	0x00001340


	//----- nvinfo : EIATTR_MBARRIER_INSTR_OFFSETS
	.align		4
.L_35:
        /*1060*/ 	.byte	0x04, 0x39
        /*1062*/ 	.short	(.L_37 - .L_36)


	//   ....[0]....
.L_36:
        /*1064*/ 	.word	0x00000340
        /*1068*/ 	.word	0x000000ff
        /*106c*/ 	.word	0x00000000
        /*1070*/ 	.short	0x0100
        /*1072*/ 	.byte	0x09
	.zero		1


	//   ....[1]....
        /*1074*/ 	.word	0x00000350
        /*1078*/ 	.word	0x000000ff
        /*107c*/ 	.word	0x00000080
        /*1080*/ 	.short	0x0100
        /*1082*/ 	.byte	0x09
	.zero		1


	//   ....[2]....
        /*1084*/ 	.word	0x00000360
        /*1088*/ 	.word	0x000000ff
        /*108c*/ 	.word	0x00000008
        /*1090*/ 	.short	0x0100
        /*1092*/ 	.byte	0x09
	.zero		1


	//   ....[3]....
        /*1094*/ 	.word	0x00000370
        /*1098*/ 	.word	0x000000ff
        /*109c*/ 	.word	0x00000088
        /*10a0*/ 	.short	0x0100
        /*10a2*/ 	.byte	0x09
	.zero		1


	//   ....[4]....
        /*10a4*/ 	.word	0x00000380
        /*10a8*/ 	.word	0x000000ff
        /*10ac*/ 	.word	0x00000010
        /*10b0*/ 	.short	0x0100
        /*10b2*/ 	.byte	0x09
	.zero		1


	//   ....[5]....
        /*10b4*/ 	.word	0x00000390
        /*10b8*/ 	.word	0x000000ff
        /*10bc*/ 	.word	0x00000090
        /*10c0*/ 	.short	0x0100
        /*10c2*/ 	.byte	0x09
	.zero		1


	//   ....[6]....
        /*10c4*/ 	.word	0x000003a0
        /*10c8*/ 	.word	0x000000ff
        /*10cc*/ 	.word	0x00000018
        /*10d0*/ 	.short	0x0100
        /*10d2*/ 	.byte	0x09
	.zero		1


	//   ....[7]....
        /*10d4*/ 	.word	0x000003b0
        /*10d8*/ 	.word	0x000000ff
        /*10dc*/ 	.word	0x00000098
        /*10e0*/ 	.short	0x0100
        /*10e2*/ 	.byte	0x09
	.zero		1


	//   ....[8]....
        /*10e4*/ 	.word	0x000003c0
        /*10e8*/ 	.word	0x000000ff
        /*10ec*/ 	.word	0x00000020
        /*10f0*/ 	.short	0x0100
        /*10f2*/ 	.byte	0x09
	.zero		1


	//   ....[9]....
        /*10f4*/ 	.word	0x000003d0
        /*10f8*/ 	.word	0x000000ff
        /*10fc*/ 	.word	0x000000a0
        /*1100*/ 	.short	0x0100
        /*1102*/ 	.byte	0x09
	.zero		1


	//   ....[10]....
        /*1104*/ 	.word	0x000003e0
        /*1108*/ 	.word	0x000000ff
        /*110c*/ 	.word	0x00000028
        /*1110*/ 	.short	0x0100
        /*1112*/ 	.byte	0x09
	.zero		1


	//   ....[11]....
        /*1114*/ 	.word	0x000003f0
        /*1118*/ 	.word	0x000000ff
        /*111c*/ 	.word	0x000000a8
        /*1120*/ 	.short	0x0100
        /*1122*/ 	.byte	0x09
	.zero		1


	//   ....[12]....
        /*1124*/ 	.word	0x00000400
        /*1128*/ 	.word	0x000000ff
        /*112c*/ 	.word	0x00000030
        /*1130*/ 	.short	0x0100
        /*1132*/ 	.byte	0x09
	.zero		1


	//   ....[13]....
        /*1134*/ 	.word	0x00000410
        /*1138*/ 	.word	0x000000ff
        /*113c*/ 	.word	0x000000b0
        /*1140*/ 	.short	0x0100
        /*1142*/ 	.byte	0x09
	.zero		1


	//   ....[14]....
        /*1144*/ 	.word	0x00000420
        /*1148*/ 	.word	0x000000ff
        /*114c*/ 	.word	0x00000038
        /*1150*/ 	.short	0x0100
        /*1152*/ 	.byte	0x09
	.zero		1


	//   ....[15]....
        /*1154*/ 	.word	0x00000430
        /*1158*/ 	.word	0x000000ff
        /*115c*/ 	.word	0x000000b8
        /*1160*/ 	.short	0x0100
        /*1162*/ 	.byte	0x09
	.zero		1


	//   ....[16]....
        /*1164*/ 	.word	0x00000440
        /*1168*/ 	.word	0x000000ff
        /*116c*/ 	.word	0x00000040
        /*1170*/ 	.short	0x0100
        /*1172*/ 	.byte	0x09
	.zero		1


	//   ....[17]....
        /*1174*/ 	.word	0x00000450
        /*1178*/ 	.word	0x000000ff
        /*117c*/ 	.word	0x000000c0
        /*1180*/ 	.short	0x0100
        /*1182*/ 	.byte	0x09
	.zero		1


	//   ....[18]....
        /*1184*/ 	.word	0x00000460
        /*1188*/ 	.word	0x000000ff
        /*118c*/ 	.word	0x00000048
        /*1190*/ 	.short	0x0100
        /*1192*/ 	.byte	0x09
	.zero		1


	//   ....[19]....
        /*1194*/ 	.word	0x00000470
        /*1198*/ 	.word	0x000000ff
        /*119c*/ 	.word	0x000000c8
        /*11a0*/ 	.short	0x0100
        /*11a2*/ 	.byte	0x09
	.zero		1


	//   ....[20]....
        /*11a4*/ 	.word	0x00000480
        /*11a8*/ 	.word	0x000000ff
        /*11ac*/ 	.word	0x00000050
        /*11b0*/ 	.short	0x0100
        /*11b2*/ 	.byte	0x09
	.zero		1


	//   ....[21]....
        /*11b4*/ 	.word	0x00000490
        /*11b8*/ 	.word	0x000000ff
        /*11bc*/ 	.word	0x000000d0
        /*11c0*/ 	.short	0x0100
        /*11c2*/ 	.byte	0x09
	.zero		1


	//   ....[22]....
        /*11c4*/ 	.word	0x000004a0
        /*11c8*/ 	.word	0x000000ff
        /*11cc*/ 	.word	0x00000058
        /*11d0*/ 	.short	0x0100
        /*11d2*/ 	.byte	0x09
	.zero		1


	//   ....[23]....
        /*11d4*/ 	.word	0x000004b0
        /*11d8*/ 	.word	0x000000ff
        /*11dc*/ 	.word	0x000000d8
        /*11e0*/ 	.short	0x0100
        /*11e2*/ 	.byte	0x09
	.zero		1


	//   ....[24]....
        /*11e4*/ 	.word	0x000004c0
        /*11e8*/ 	.word	0x000000ff
        /*11ec*/ 	.word	0x00000060
        /*11f0*/ 	.short	0x0100
        /*11f2*/ 	.byte	0x09
	.zero		1


	//   ....[25]....
        /*11f4*/ 	.word	0x000004d0
        /*11f8*/ 	.word	0x000000ff
        /*11fc*/ 	.word	0x000000e0
        /*1200*/ 	.short	0x0100
        /*1202*/ 	.byte	0x09
	.zero		1


	//   ....[26]....
        /*1204*/ 	.word	0x000004e0
        /*1208*/ 	.word	0x000000ff
        /*120c*/ 	.word	0x00000068
        /*1210*/ 	.short	0x0100
        /*1212*/ 	.byte	0x09
	.zero		1


	//   ....[27]....
        /*1214*/ 	.word	0x000004f0
        /*1218*/ 	.word	0x000000ff
        /*121c*/ 	.word	0x000000e8
        /*1220*/ 	.short	0x0100
        /*1222*/ 	.byte	0x09
	.zero		1


	//   ....[28]....
        /*1224*/ 	.word	0x00000500
        /*1228*/ 	.word	0x000000ff
        /*122c*/ 	.word	0x00000070
        /*1230*/ 	.short	0x0100
        /*1232*/ 	.byte	0x09
	.zero		1


	//   ....[29]....
        /*1234*/ 	.word	0x00000510
        /*1238*/ 	.word	0x000000ff
        /*123c*/ 	.word	0x000000f0
        /*1240*/ 	.short	0x0100
        /*1242*/ 	.byte	0x09
	.zero		1


	//   ....[30]....
        /*1244*/ 	.word	0x00000520
        /*1248*/ 	.word	0x000000ff
        /*124c*/ 	.word	0x00000078
        /*1250*/ 	.short	0x0100
        /*1252*/ 	.byte	0x09
	.zero		1


	//   ....[31]....
        /*1254*/ 	.word	0x00000530
        /*1258*/ 	.word	0x000000ff
        /*125c*/ 	.word	0x000000f8
        /*1260*/ 	.short	0x0100
        /*1262*/ 	.byte	0x09
	.zero		1


	//   ....[32]....
        /*1264*/ 	.word	0x00000770
        /*1268*/ 	.word	0x000000ff
        /*126c*/ 	.word	0x00000110
        /*1270*/ 	.short	0x0100
        /*1272*/ 	.byte	0x06
	.zero		1


	//   ....[33]....
        /*1274*/ 	.word	0x00000780
        /*1278*/ 	.word	0x000000ff
        /*127c*/ 	.word	0x00000118
        /*1280*/ 	.short	0x0100
        /*1282*/ 	.byte	0x06
	.zero		1


	//   ....[34]....
        /*1284*/ 	.word	0x000013e0
        /*1288*/ 	.word	0x00000003
        /*128c*/ 	.word	0x00000000
        /*1290*/ 	.short	0x010a
        /*1292*/ 	.byte	0x3f
	.zero		1


	//   ....[35]....
        /*1294*/ 	.word	0x00001420
        /*1298*/ 	.word	0x00000003
        /*129c*/ 	.word	0x00000000
        /*12a0*/ 	.short	0x010a
        /*12a2*/ 	.byte	0x3f
	.zero		1


	//   ....[36]....
        /*12a4*/ 	.word	0x00001a80
        /*12a8*/ 	.word	0x000000ff
        /*12ac*/ 	.word	0x00000000
        /*12b0*/ 	.short	0x010a
        /*12b2*/ 	.byte	0x04
	.zero		1


	//   ....[37]....
        /*12b4*/ 	.word	0x00001ac0
        /*12b8*/ 	.word	0x000000ff
        /*12bc*/ 	.word	0x00000000
        /*12c0*/ 	.short	0x010a
        /*12c2*/ 	.byte	0x04
	.zero		1


	//   ....[38]....
        /*12c4*/ 	.word	0x00002770
        /*12c8*/ 	.word	0x000000ff
        /*12cc*/ 	.word	0x00000000
        /*12d0*/ 	.short	0x0101
        /*12d2*/ 	.byte	0x04
	.zero		1


	//   ....[39]....
        /*12d4*/ 	.word	0x00002920
        /*12d8*/ 	.word	0x000000ff
        /*12dc*/ 	.word	0x00000000
        /*12e0*/ 	.short	0x0101
        /*12e2*/ 	.byte	0x04
	.zero		1


	//   ....[40]....
        /*12e4*/ 	.word	0x00014c50
        /*12e8*/ 	.word	0x0000000d
        /*12ec*/ 	.word	0x00000080
        /*12f0*/ 	.short	0x010a
        /*12f2*/ 	.byte	0x3f
	.zero		1


	//   ....[41]....
        /*12f4*/ 	.word	0x00015050
        /*12f8*/ 	.word	0x00000003
        /*12fc*/ 	.word	0x00000118
        /*1300*/ 	.short	0x0101
        /*1302*/ 	.byte	0x3f
	.zero		1


	//   ....[42]....
        /*1304*/ 	.word	0x00015790
        /*1308*/ 	.word	0x00000007
        /*130c*/ 	.word	0x00000000
        /*1310*/ 	.short	0x010a
        /*1312*/ 	.byte	0x3f
	.zero		1


	//   ....[43]....
        /*1314*/ 	.word	0x00015810
        /*1318*/ 	.word	0x00000009
        /*131c*/ 	.word	0x00000000
        /*1320*/ 	.short	0x010a
        /*1322*/ 	.byte	0x3f
	.zero		1


	//   ....[44]....
        /*1324*/ 	.word	0x000158a0
        /*1328*/ 	.word	0x00000006
        /*132c*/ 	.word	0x00000000
        /*1330*/ 	.short	0x010a
        /*1332*/ 	.byte	0x3f
	.zero		1


	//   ....[45]....
        /*1334*/ 	.word	0x00015930
        /*1338*/ 	.word	0x00000009
        /*133c*/ 	.word	0x00000000
        /*1340*/ 	.short	0x010a
        /*1342*/ 	.byte	0x3f
	.zero		1


	//   ....[46]....
        /*1344*/ 	.word	0x000159c0
        /*1348*/ 	.word	0x00000006
        /*134c*/ 	.word	0x00000000
        /*1350*/ 	.short	0x010a
        /*1352*/ 	.byte	0x3f
	.zero		1


	//   ....[47]....
        /*1354*/ 	.word	0x00015a50
        /*1358*/ 	.word	0x00000009
        /*135c*/ 	.word	0x00000000
        /*1360*/ 	.short	0x010a
        /*1362*/ 	.byte	0x3f
	.zero		1


	//   ....[48]....
        /*1364*/ 	.word	0x00015ae0
        /*1368*/ 	.word	0x00000006
        /*136c*/ 	.word	0x00000000
        /*1370*/ 	.short	0x010a
        /*1372*/ 	.byte	0x3f
	.zero		1


	//   ....[49]....
        /*1374*/ 	.word	0x00015b70
        /*1378*/ 	.word	0x00000009
        /*137c*/ 	.word	0x00000000
        /*1380*/ 	.short	0x010a
        /*1382*/ 	.byte	0x3f
	.zero		1


	//   ....[50]....
        /*1384*/ 	.word	0x00015c00
        /*1388*/ 	.word	0x00000006
        /*138c*/ 	.word	0x00000000
        /*1390*/ 	.short	0x010a
        /*1392*/ 	.byte	0x3f
	.zero		1


	//   ....[51]....
        /*1394*/ 	.word	0x00015c90
        /*1398*/ 	.word	0x00000009
        /*139c*/ 	.word	0x00000000
        /*13a0*/ 	.short	0x010a
        /*13a2*/ 	.byte	0x3f
	.zero		1


	//   ....[52]....
        /*13a4*/ 	.word	0x00015d20
        /*13a8*/ 	.word	0x00000006
        /*13ac*/ 	.word	0x00000000
        /*13b0*/ 	.short	0x010a
        /*13b2*/ 	.byte	0x3f
	.zero		1


	//   ....[53]....
        /*13b4*/ 	.word	0x00015db0
        /*13b8*/ 	.word	0x00000009
        /*13bc*/ 	.word	0x00000000
        /*13c0*/ 	.short	0x010a
        /*13c2*/ 	.byte	0x3f
	.zero		1


	//   ....[54]....
        /*13c4*/ 	.word	0x00015e40
        /*13c8*/ 	.word	0x00000006
        /*13cc*/ 	.word	0x00000000
        /*13d0*/ 	.short	0x010a
        /*13d2*/ 	.byte	0x3f
	.zero		1


	//   ....[55]....
        /*13d4*/ 	.word	0x00015ed0
        /*13d8*/ 	.word	0x00000009
        /*13dc*/ 	.word	0x00000000
        /*13e0*/ 	.short	0x010a
        /*13e2*/ 	.byte	0x3f
	.zero		1


	//   ....[56]....
        /*13e4*/ 	.word	0x00015f60
        /*13e8*/ 	.word	0x00000006
        /*13ec*/ 	.word	0x00000000
        /*13f0*/ 	.short	0x010a
        /*13f2*/ 	.byte	0x3f
	.zero		1


	//   ....[57]....
        /*13f4*/ 	.word	0x00015ff0
        /*13f8*/ 	.word	0x00000003
        /*13fc*/ 	.word	0x00000000
        /*1400*/ 	.short	0x010a
        /*1402*/ 	.byte	0x3f
	.zero		1


	//   ....[58]....
        /*1404*/ 	.word	0x00016050
        /*1408*/ 	.word	0x00000003
        /*140c*/ 	.word	0x00000000
        /*1410*/ 	.short	0x010a
        /*1412*/ 	.byte	0x3f
	.zero		1


	//   ....[59]....
        /*1414*/ 	.word	0x000160b0
        /*1418*/ 	.word	0x00000006
        /*141c*/ 	.word	0x00000000
        /*1420*/ 	.short	0x010a
        /*1422*/ 	.byte	0x3f
	.zero		1


	//   ....[60]....
        /*1424*/ 	.word	0x00016180
        /*1428*/ 	.word	0x0000000d
        /*142c*/ 	.word	0x00000080
        /*1430*/ 	.short	0x010a
        /*1432*/ 	.byte	0x3f
	.zero		1


	//   ....[61]....
        /*1434*/ 	.word	0x00016250
        /*1438*/ 	.word	0x00000007
        /*143c*/ 	.word	0x00000000
        /*1440*/ 	.short	0x010a
        /*1442*/ 	.byte	0x3f
	.zero		1


	//   ....[62]....
        /*1444*/ 	.word	0x000162a0
        /*1448*/ 	.word	0x00000009
        /*144c*/ 	.word	0x00000000
        /*1450*/ 	.short	0x010a
        /*1452*/ 	.byte	0x3f
	.zero		1


	//   ....[63]....
        /*1454*/ 	.word	0x000162f0
        /*1458*/ 	.word	0x00000006
        /*145c*/ 	.word	0x00000000
        /*1460*/ 	.short	0x010a
        /*1462*/ 	.byte	0x3f
	.zero		1


	//   ....[64]....
        /*1464*/ 	.word	0x00016340
        /*1468*/ 	.word	0x00000009
        /*146c*/ 	.word	0x00000000
        /*1470*/ 	.short	0x010a
        /*1472*/ 	.byte	0x3f
	.zero		1


	//   ....[65]....
        /*1474*/ 	.word	0x00016390
        /*1478*/ 	.word	0x00000006
        /*147c*/ 	.word	0x00000000
        /*1480*/ 	.short	0x010a
        /*1482*/ 	.byte	0x3f
	.zero		1


	//   ....[66]....
        /*1484*/ 	.word	0x000163e0
        /*1488*/ 	.word	0x00000009
        /*148c*/ 	.word	0x00000000
        /*1490*/ 	.short	0x010a
        /*1492*/ 	.byte	0x3f
	.zero		1


	//   ....[67]....
        /*1494*/ 	.word	0x00016430
        /*1498*/ 	.word	0x00000006
        /*149c*/ 	.word	0x00000000
        /*14a0*/ 	.short	0x010a
        /*14a2*/ 	.byte	0x3f
	.zero		1


	//   ....[68]....
        /*14a4*/ 	.word	0x00016480
        /*14a8*/ 	.word	0x00000009
        /*14ac*/ 	.word	0x00000000
        /*14b0*/ 	.short	0x010a
        /*14b2*/ 	.byte	0x3f
	.zero		1


	//   ....[69]....
        /*14b4*/ 	.word	0x000164d0
        /*14b8*/ 	.word	0x00000006
        /*14bc*/ 	.word	0x00000000
        /*14c0*/ 	.short	0x010a
        /*14c2*/ 	.byte	0x3f
	.zero		1


	//   ....[70]....
        /*14c4*/ 	.word	0x00016520
        /*14c8*/ 	.word	0x00000009
        /*14cc*/ 	.word	0x00000000
        /*14d0*/ 	.short	0x010a
        /*14d2*/ 	.byte	0x3f
	.zero		1


	//   ....[71]....
        /*14d4*/ 	.word	0x00016570
        /*14d8*/ 	.word	0x00000006
        /*14dc*/ 	.word	0x00000000
        /*14e0*/ 	.short	0x010a
        /*14e2*/ 	.byte	0x3f
	.zero		1


	//   ....[72]....
        /*14e4*/ 	.word	0x000165c0
        /*14e8*/ 	.word	0x00000009
        /*14ec*/ 	.word	0x00000000
        /*14f0*/ 	.short	0x010a
        /*14f2*/ 	.byte	0x3f
	.zero		1


	//   ....[73]....
        /*14f4*/ 	.word	0x00016610
        /*14f8*/ 	.word	0x00000006
        /*14fc*/ 	.word	0x00000000
        /*1500*/ 	.short	0x010a
        /*1502*/ 	.byte	0x3f
	.zero		1


	//   ....[74]....
        /*1504*/ 	.word	0x00016660
        /*1508*/ 	.word	0x00000009
        /*150c*/ 	.word	0x00000000
        /*1510*/ 	.short	0x010a
        /*1512*/ 	.byte	0x3f
	.zero		1


	//   ....[75]....
        /*1514*/ 	.word	0x000166b0
        /*1518*/ 	.word	0x00000006
        /*151c*/ 	.word	0x00000000
        /*1520*/ 	.short	0x010a
        /*1522*/ 	.byte	0x3f
	.zero		1


	//----- nvinfo : EIATTR_NUM_MBARRIERS
	.align		4
.L_37:
        /*1524*/ 	.byte	0x03, 0x38
        /*1526*/ 	.short	0x0022


	//----- nvinfo : EIATTR_EXIT_INSTR_OFFSETS
	.align		4
        /*1528*/ 	.byte	0x04, 0x1c
        /*152a*/ 	.short	(.L_39 - .L_38)


	//   ....[0]....
.L_38:
        /*152c*/ 	.word	0x000007e0


	//   ....[1]....
        /*1530*/ 	.word	0x000010b0


	//   ....[2]....
        /*1534*/ 	.word	0x000142a0


	//   ....[3]....
        /*1538*/ 	.word	0x000148e0


	//   ....[4]....
        /*153c*/ 	.word	0x00016040


	//----- nvinfo : EIATTR_MAX_THREADS
	.align		4
.L_39:
        /*1540*/ 	.byte	0x04, 0x05
        /*1542*/ 	.short	(.L_41 - .L_40)
.L_40:
        /*1544*/ 	.word	0x00000180
        /*1548*/ 	.word	0x00000001
        /*154c*/ 	.word	0x00000001


	//----- nvinfo : EIATTR_CRS_STACK_SIZE
	.align		4
.L_41:
        /*1550*/ 	.byte	0x04, 0x1e
        /*1552*/ 	.short	(.L_43 - .L_42)
.L_42:
        /*1554*/ 	.word	0x00000000


	//----- nvinfo : EIATTR_CBANK_PARAM_SIZE
	.align		4
.L_43:
        /*1558*/ 	.byte	0x03, 0x19
        /*155a*/ 	.short	0x0470


	//----- nvinfo : EIATTR_PARAM_CBANK
	.align		4
        /*155c*/ 	.byte	0x04, 0x0a
        /*155e*/ 	.short	(.L_45 - .L_44)
	.align		4
.L_44:
        /*1560*/ 	.word	index@(.nv.constant0._ZN7cutlass13device_kernelINS_4gemm6kernel13GemmUniversalIN4cute5tupleIJiiiiEEENS1_10collective13CollectiveMmaINS1_34MainloopSm90TmaGmmaWarpSpecializedILi16ENS5_IJNS4_1CILi1EEESB_SB_EEENS1_35KernelTmaWarpSpecializedCooperativeEEENS5_IJNSA_ILi192EEENSA_ILi256EEENSA_ILi16EEEEEENS_10bfloat16_tENS5_IJlSB_lEEESJ_SK_NS4_8TiledMMAINS4_8MMA_AtomIJNS4_4SM904GMMA28MMA_64x256x16_F32BF16BF16_SSILNSO_5MajorE0ELSQ_0ELNSO_7ScaleInE1ELSR_1EEEEEENS4_6LayoutINS5_IJNSA_ILi2EEESB_SB_EEENS5_IJSB_NSA_ILi0EEESX_EEEEENS5_IJNS4_10UnderscoreES10_S10_EEEEENS4_13SM90_TMA_LOADENS4_14ComposedLayoutINS4_7SwizzleILi1ELi4ELi3EEENS4_18smem_ptr_flag_bitsILi16EEENSU_INS5_IJNSA_ILi8EEESH_EEENS5_IJSH_SB_EEEEEEEvNS4_8identityES13_S1D_vS1E_EENS_8epilogue10collective6detail29Sm90TmaWarpSpecializedAdapterINS1H_15DefaultEpilogueISJ_SK_SK_NS1G_6thread17LinearCombinationISJ_Li1EffLNS1L_9ScaleType4KindE0ELNS_15FloatRoundStyleE2ESJ_EENS1_15EpilogueDefaultEEEEEvvEEEEvNT_6ParamsE)
        /*1564*/ 	.short	0x0210
        /*1566*/ 	.short	0x0470


	//----- nvinfo : EIATTR_SW_WAR
	.align		4
.L_45:
        /*1568*/ 	.byte	0x04, 0x36
        /*156a*/ 	.short	(.L_47 - .L_46)
.L_46:
        /*156c*/ 	.word	0x00000008
.L_47:


//--------------------- .nv.callgraph             --------------------------
	.section	.nv.callgraph,"",@"SHT_CUDA_CALLGRAPH"
	.align	4
	.sectionentsize	8
	.align		4
        /*0000*/ 	.word	0x00000000
	.align		4
        /*0004*/ 	.word	0xffffffff
	.align		4
        /*0008*/ 	.word	index@(_ZN7cutlass13device_kernelINS_4gemm6kernel13GemmUniversalIN4cute5tupleIJiiiiEEENS1_10collective13CollectiveMmaINS1_34MainloopSm90TmaGmmaWarpSpecializedILi16ENS5_IJNS4_1CILi1EEESB_SB_EEENS1_35KernelTmaWarpSpecializedCooperativeEEENS5_IJNSA_ILi192EEENSA_ILi256EEENSA_ILi16EEEEEENS_10bfloat16_tENS5_IJlSB_lEEESJ_SK_NS4_8TiledMMAINS4_8MMA_AtomIJNS4_4SM904GMMA28MMA_64x256x16_F32BF16BF16_SSILNSO_5MajorE0ELSQ_0ELNSO_7ScaleInE1ELSR_1EEEEEENS4_6LayoutINS5_IJNSA_ILi2EEESB_SB_EEENS5_IJSB_NSA_ILi0EEESX_EEEEENS5_IJNS4_10UnderscoreES10_S10_EEEEENS4_13SM90_TMA_LOADENS4_14ComposedLayoutINS4_7SwizzleILi1ELi4ELi3EEENS4_18smem_ptr_flag_bitsILi16EEENSU_INS5_IJNSA_ILi8EEESH_EEENS5_IJSH_SB_EEEEEEEvNS4_8identityES13_S1D_vS1E_EENS_8epilogue10collective6detail29Sm90TmaWarpSpecializedAdapterINS1H_15DefaultEpilogueISJ_SK_SK_NS1G_6thread17LinearCombinationISJ_Li1EffLNS1L_9ScaleType4KindE0ELNS_15FloatRoundStyleE2ESJ_EENS1_15EpilogueDefaultEEEEEvvEEEEvNT_6ParamsE)
	.align		4
        /*000c*/ 	.word	index@(__assertfail)
	.align		4
        /*0010*/ 	.word	0x00000000
	.align		4
        /*0014*/ 	.word	0xfffffffe
	.align		4
        /*0018*/ 	.word	0x00000000
	.align		4
        /*001c*/ 	.word	0xfffffffd
	.align		4
        /*0020*/ 	.word	0x00000000
	.align		4
        /*0024*/ 	.word	0xfffffffc


//--------------------- .nv.constant4             --------------------------
	.section	.nv.constant4,"a",@progbits
	.align	8
	.align		8
.nv.constant4:
        /*0000*/ 	.dword	__assertfail
	.align		8
        /*0008*/ 	.dword	__unnamed_1
	.align		8
        /*0010*/ 	.dword	_ZN39_INTERNAL_86e0a979_4_k_cu_c7db1c5e_45274cuda3std3__45__cpo5beginE
	.align		8
        /*0018*/ 	.dword	_ZN39_INTERNAL_86e0a979_4_k_cu_c7db1c5e_45274cuda3std3__45__cpo3endE
	.align		8
        /*0020*/ 	.dword	_ZN39_INTERNAL_86e0a979_4_k_cu_c7db1c5e_45274cuda3std3__45__cpo6cbeginE
	.align		8
        /*0028*/ 	.dword	_ZN39_INTERNAL_86e0a979_4_k_cu_c7db1c5e_45274cuda3std3__45__cpo4cendE
	.align		8
        /*0030*/ 	.dword	_ZN39_INTERNAL_86e0a979_4_k_cu_c7db1c5e_45274cuda3std3__441_GLOBAL__N__86e0a979_4_k_cu_c7db1c5e_45276ignoreE
	.align		8
        /*0038*/ 	.dword	_ZN39_INTERNAL_86e0a979_4_k_cu_c7db1c5e_45274cuda3std3__419piecewise_constructE
	.align		8
        /*0040*/ 	.dword	_ZN39_INTERNAL_86e0a979_4_k_cu_c7db1c5e_45274cuda3std3__48in_placeE
	.align		8
        /*0048*/ 	.dword	_ZN39_INTERNAL_86e0a979_4_k_cu_c7db1c5e_45274cuda3std6ranges3__45__cpo4swapE
	.align		8
        /*0050*/ 	.dword	_ZN39_INTERNAL_86e0a979_4_k_cu_c7db1c5e_45274cuda3std6ranges3__45__cpo9iter_moveE
	.align		8
        /*0058*/ 	.dword	_ZN39_INTERNAL_86e0a979_4_k_cu_c7db1c5e_45274cute7productE
	.align		8
        /*0060*/ 	.dword	_ZN39_INTERNAL_86e0a979_4_k_cu_c7db1c5e_45274cute1_E
	.align		8
        /*0068*/ 	.dword	$str$22
	.align		8
        /*0070*/ 	.dword	$str$23


//--------------------- .text._ZN7cutlass13device_kernelINS_4gemm6kernel13GemmUniversalIN4cute5tupleIJiiiiEEENS1_10collective13CollectiveMmaINS1_34MainloopSm90TmaGmmaWarpSpecializedILi16ENS5_IJNS4_1CILi1EEESB_SB_EEENS1_35KernelTmaWarpSpecializedCooperativeEEENS5_IJNSA_ILi192EEENSA_ILi256EEENSA_ILi16EEEEEENS_10bfloat16_tENS5_IJlSB_lEEESJ_SK_NS4_8TiledMMAINS4_8MMA_AtomIJNS4_4SM904GMMA28MMA_64x256x16_F32BF16BF16_SSILNSO_5MajorE0ELSQ_0ELNSO_7ScaleInE1ELSR_1EEEEEENS4_6LayoutINS5_IJNSA_ILi2EEESB_SB_EEENS5_IJSB_NSA_ILi0EEESX_EEEEENS5_IJNS4_10UnderscoreES10_S10_EEEEENS4_13SM90_TMA_LOADENS4_14ComposedLayoutINS4_7SwizzleILi1ELi4ELi3EEENS4_18smem_ptr_flag_bitsILi16EEENSU_INS5_IJNSA_ILi8EEESH_EEENS5_IJSH_SB_EEEEEEEvNS4_8identityES13_S1D_vS1E_EENS_8epilogue10collective6detail29Sm90TmaWarpSpecializedAdapterINS1H_15DefaultEpilogueISJ_SK_SK_NS1G_6thread17LinearCombinationISJ_Li1EffLNS1L_9ScaleType4KindE0ELNS_15FloatRoundStyleE2ESJ_EENS1_15EpilogueDefaultEEEEEvvEEEEvNT_6ParamsE --------------------------
	.section	.text._ZN7cutlass13device_kernelINS_4gemm6kernel13GemmUniversalIN4cute5tupleIJiiiiEEENS1_10collective13CollectiveMmaINS1_34MainloopSm90TmaGmmaWarpSpecializedILi16ENS5_IJNS4_1CILi1EEESB_SB_EEENS1_35KernelTmaWarpSpecializedCooperativeEEENS5_IJNSA_ILi192EEENSA_ILi256EEENSA_ILi16EEEEEENS_10bfloat16_tENS5_IJlSB_lEEESJ_SK_NS4_8TiledMMAINS4_8MMA_AtomIJNS4_4SM904GMMA28MMA_64x256x16_F32BF16BF16_SSILNSO_5MajorE0ELSQ_0ELNSO_7ScaleInE1ELSR_1EEEEEENS4_6LayoutINS5_IJNSA_ILi2EEESB_SB_EEENS5_IJSB_NSA_ILi0EEESX_EEEEENS5_IJNS4_10UnderscoreES10_S10_EEEEENS4_13SM90_TMA_LOADENS4_14ComposedLayoutINS4_7SwizzleILi1ELi4ELi3EEENS4_18smem_ptr_flag_bitsILi16EEENSU_INS5_IJNSA_ILi8EEESH_EEENS5_IJSH_SB_EEEEEEEvNS4_8identityES13_S1D_vS1E_EENS_8epilogue10collective6detail29Sm90TmaWarpSpecializedAdapterINS1H_15DefaultEpilogueISJ_SK_SK_NS1G_6thread17LinearCombinationISJ_Li1EffLNS1L_9ScaleType4KindE0ELNS_15FloatRoundStyleE2ESJ_EENS1_15EpilogueDefaultEEEEEvvEEEEvNT_6ParamsE,"ax",@progbits
	.align	128
.text._ZN7cutlass13device_kernelINS_4gemm6kernel13GemmUniversalIN4cute5tupleIJiiiiEEENS1_10collective13CollectiveMmaINS1_34MainloopSm90TmaGmmaWarpSpecializedILi16ENS5_IJNS4_1CILi1EEESB_SB_EEENS1_35KernelTmaWarpSpecializedCooperativeEEENS5_IJNSA_ILi192EEENSA_ILi256EEENSA_ILi16EEEEEENS_10bfloat16_tENS5_IJlSB_lEEESJ_SK_NS4_8TiledMMAINS4_8MMA_AtomIJNS4_4SM904GMMA28MMA_64x256x16_F32BF16BF16_SSILNSO_5MajorE0ELSQ_0ELNSO_7ScaleInE1ELSR_1EEEEEENS4_6LayoutINS5_IJNSA_ILi2EEESB_SB_EEENS5_IJSB_NSA_ILi0EEESX_EEEEENS5_IJNS4_10UnderscoreES10_S10_EEEEENS4_13SM90_TMA_LOADENS4_14ComposedLayoutINS4_7SwizzleILi1ELi4ELi3EEENS4_18smem_ptr_flag_bitsILi16EEENSU_INS5_IJNSA_ILi8EEESH_EEENS5_IJSH_SB_EEEEEEEvNS4_8identityES13_S1D_vS1E_EENS_8epilogue10collective6detail29Sm90TmaWarpSpecializedAdapterINS1H_15DefaultEpilogueISJ_SK_SK_NS1G_6thread17LinearCombinationISJ_Li1EffLNS1L_9ScaleType4KindE0ELNS_15FloatRoundStyleE2ESJ_EENS1_15EpilogueDefaultEEEEEvvEEEEvNT_6ParamsE:
        .type           _ZN7cutlass13device_kernelINS_4gemm6kernel13GemmUniversalIN4cute5tupleIJiiiiEEENS1_10collective13CollectiveMmaINS1_34MainloopSm90TmaGmmaWarpSpecializedILi16ENS5_IJNS4_1CILi1EEESB_SB_EEENS1_35KernelTmaWarpSpecializedCooperativeEEENS5_IJNSA_ILi192EEENSA_ILi256EEENSA_ILi16EEEEEENS_10bfloat16_tENS5_IJlSB_lEEESJ_SK_NS4_8TiledMMAINS4_8MMA_AtomIJNS4_4SM904GMMA28MMA_64x256x16_F32BF16BF16_SSILNSO_5MajorE0ELSQ_0ELNSO_7ScaleInE1ELSR_1EEEEEENS4_6LayoutINS5_IJNSA_ILi2EEESB_SB_EEENS5_IJSB_NSA_ILi0EEESX_EEEEENS5_IJNS4_10UnderscoreES10_S10_EEEEENS4_13SM90_TMA_LOADENS4_14ComposedLayoutINS4_7SwizzleILi1ELi4ELi3EEENS4_18smem_ptr_flag_bitsILi16EEENSU_INS5_IJNSA_ILi8EEESH_EEENS5_IJSH_SB_EEEEEEEvNS4_8identityES13_S1D_vS1E_EENS_8epilogue10collective6detail29Sm90TmaWarpSpecializedAdapterINS1H_15DefaultEpilogueISJ_SK_SK_NS1G_6thread17LinearCombinationISJ_Li1EffLNS1L_9ScaleType4KindE0ELNS_15FloatRoundStyleE2ESJ_EENS1_15EpilogueDefaultEEEEEvvEEEEvNT_6ParamsE,@function
        .size           _ZN7cutlass13device_kernelINS_4gemm6kernel13GemmUniversalIN4cute5tupleIJiiiiEEENS1_10collective13CollectiveMmaINS1_34MainloopSm90TmaGmmaWarpSpecializedILi16ENS5_IJNS4_1CILi1EEESB_SB_EEENS1_35KernelTmaWarpSpecializedCooperativeEEENS5_IJNSA_ILi192EEENSA_ILi256EEENSA_ILi16EEEEEENS_10bfloat16_tENS5_IJlSB_lEEESJ_SK_NS4_8TiledMMAINS4_8MMA_AtomIJNS4_4SM904GMMA28MMA_64x256x16_F32BF16BF16_SSILNSO_5MajorE0ELSQ_0ELNSO_7ScaleInE1ELSR_1EEEEEENS4_6LayoutINS5_IJNSA_ILi2EEESB_SB_EEENS5_IJSB_NSA_ILi0EEESX_EEEEENS5_IJNS4_10UnderscoreES10_S10_EEEEENS4_13SM90_TMA_LOADENS4_14ComposedLayoutINS4_7SwizzleILi1ELi4ELi3EEENS4_18smem_ptr_flag_bitsILi16EEENSU_INS5_IJNSA_ILi8EEESH_EEENS5_IJSH_SB_EEEEEEEvNS4_8identityES13_S1D_vS1E_EENS_8epilogue10collective6detail29Sm90TmaWarpSpecializedAdapterINS1H_15DefaultEpilogueISJ_SK_SK_NS1G_6thread17LinearCombinationISJ_Li1EffLNS1L_9ScaleType4KindE0ELNS_15FloatRoundStyleE2ESJ_EENS1_15EpilogueDefaultEEEEEvvEEEEvNT_6ParamsE,(.L_x_601 - _ZN7cutlass13device_kernelINS_4gemm6kernel13GemmUniversalIN4cute5tupleIJiiiiEEENS1_10collective13CollectiveMmaINS1_34MainloopSm90TmaGmmaWarpSpecializedILi16ENS5_IJNS4_1CILi1EEESB_SB_EEENS1_35KernelTmaWarpSpecializedCooperativeEEENS5_IJNSA_ILi192EEENSA_ILi256EEENSA_ILi16EEEEEENS_10bfloat16_tENS5_IJlSB_lEEESJ_SK_NS4_8TiledMMAINS4_8MMA_AtomIJNS4_4SM904GMMA28MMA_64x256x16_F32BF16BF16_SSILNSO_5MajorE0ELSQ_0ELNSO_7ScaleInE1ELSR_1EEEEEENS4_6LayoutINS5_IJNSA_ILi2EEESB_SB_EEENS5_IJSB_NSA_ILi0EEESX_EEEEENS5_IJNS4_10UnderscoreES10_S10_EEEEENS4_13SM90_TMA_LOADENS4_14ComposedLayoutINS4_7SwizzleILi1ELi4ELi3EEENS4_18smem_ptr_flag_bitsILi16EEENSU_INS5_IJNSA_ILi8EEESH_EEENS5_IJSH_SB_EEEEEEEvNS4_8identityES13_S1D_vS1E_EENS_8epilogue10collective6detail29Sm90TmaWarpSpecializedAdapterINS1H_15DefaultEpilogueISJ_SK_SK_NS1G_6thread17LinearCombinationISJ_Li1EffLNS1L_9ScaleType4KindE0ELNS_15FloatRoundStyleE2ESJ_EENS1_15EpilogueDefaultEEEEEvvEEEEvNT_6ParamsE)
        .other          _ZN7cutlass13device_kernelINS_4gemm6kernel13GemmUniversalIN4cute5tupleIJiiiiEEENS1_10collective13CollectiveMmaINS1_34MainloopSm90TmaGmmaWarpSpecializedILi16ENS5_IJNS4_1CILi1EEESB_SB_EEENS1_35KernelTmaWarpSpecializedCooperativeEEENS5_IJNSA_ILi192EEENSA_ILi256EEENSA_ILi16EEEEEENS_10bfloat16_tENS5_IJlSB_lEEESJ_SK_NS4_8TiledMMAINS4_8MMA_AtomIJNS4_4SM904GMMA28MMA_64x256x16_F32BF16BF16_SSILNSO_5MajorE0ELSQ_0ELNSO_7ScaleInE1ELSR_1EEEEEENS4_6LayoutINS5_IJNSA_ILi2EEESB_SB_EEENS5_IJSB_NSA_ILi0EEESX_EEEEENS5_IJNS4_10UnderscoreES10_S10_EEEEENS4_13SM90_TMA_LOADENS4_14ComposedLayoutINS4_7SwizzleILi1ELi4ELi3EEENS4_18smem_ptr_flag_bitsILi16EEENSU_INS5_IJNSA_ILi8EEESH_EEENS5_IJSH_SB_EEEEEEEvNS4_8identityES13_S1D_vS1E_EENS_8epilogue10collective6detail29Sm90TmaWarpSpecializedAdapterINS1H_15DefaultEpilogueISJ_SK_SK_NS1G_6thread17LinearCombinationISJ_Li1EffLNS1L_9ScaleType4KindE0ELNS_15FloatRoundStyleE2ESJ_EENS1_15EpilogueDefaultEEEEEvvEEEEvNT_6ParamsE,@"STO_CUDA_ENTRY STV_DEFAULT"
_ZN7cutlass13device_kernelINS_4gemm6kernel13GemmUniversalIN4cute5tupleIJiiiiEEENS1_10collective13CollectiveMmaINS1_34MainloopSm90TmaGmmaWarpSpecializedILi16ENS5_IJNS4_1CILi1EEESB_SB_EEENS1_35KernelTmaWarpSpecializedCooperativeEEENS5_IJNSA_ILi192EEENSA_ILi256EEENSA_ILi16EEEEEENS_10bfloat16_tENS5_IJlSB_lEEESJ_SK_NS4_8TiledMMAINS4_8MMA_AtomIJNS4_4SM904GMMA28MMA_64x256x16_F32BF16BF16_SSILNSO_5MajorE0ELSQ_0ELNSO_7ScaleInE1ELSR_1EEEEEENS4_6LayoutINS5_IJNSA_ILi2EEESB_SB_EEENS5_IJSB_NSA_ILi0EEESX_EEEEENS5_IJNS4_10UnderscoreES10_S10_EEEEENS4_13SM90_TMA_LOADENS4_14ComposedLayoutINS4_7SwizzleILi1ELi4ELi3EEENS4_18smem_ptr_flag_bitsILi16EEENSU_INS5_IJNSA_ILi8EEESH_EEENS5_IJSH_SB_EEEEEEEvNS4_8identityES13_S1D_vS1E_EENS_8epilogue10collective6detail29Sm90TmaWarpSpecializedAdapterINS1H_15DefaultEpilogueISJ_SK_SK_NS1G_6thread17LinearCombinationISJ_Li1EffLNS1L_9ScaleType4KindE0ELNS_15FloatRoundStyleE2ESJ_EENS1_15EpilogueDefaultEEEEEvvEEEEvNT_6ParamsE:
[----:B------:R-:W0:Y:S02]  /*0000*/  LDC R1, c[0x0][0x28] ;  /* 0x00000a00ff017b82 */ /* 0x000e240000000800 */
[----:B0-----:R-:W-:Y:S01]  /*0010*/  VIADD R1, R1, 0xfffffd20 ;  /* 0xfffffd2001017836 */ /* 0x001fe20000000000 */
[----:B------:R-:W0:Y:S01]  /*0020*/  S2R R2, SR_TID.X ;  /* 0x0000000000027919 */ /* 0x000e220000002100 */
[----:B------:R-:W-:Y:S01]  /*0030*/  ELECT P0, URZ, PT ;  /* 0x00000000003f782f */ /* 0x000fe20003800000 */
[----:B------:R-:W-:Y:S01]  /*0040*/  BSSY B0, `(.L_x_0) ;  /* 0x0000015000007945 */ /* 0x000fe20003800000 */
[--C-:B0-----:R-:W-:Y:S02]  /*0050*/  SHF.R.U32.HI R0, RZ, 0x5, R2.reuse ;  /* 0x00000005ff007819 */ /* 0x101fe40000011602 */
[----:B------:R-:W-:-:S03]  /*0060*/  SHF.R.U32.HI R163, RZ, 0x7, R2 ;  /* 0x00000007ffa37819 */ /* 0x000fc60000011602 */
[----:B------:R-:W0:Y:S04]  /*0070*/  SHFL.IDX PT, R3, R0, RZ, 0x1f ;  /* 0x00001fff00037589 */ /* 0x000e2800000e0000 */
[----:B------:R-:W1:Y:S01]  /*0080*/  SHFL.IDX PT, R2, R163, RZ, 0x1f ;  /* 0x00001fffa3027589 */ /* 0x000e6200000e0000 */
[----:B0-----:R-:W-:Y:S02]  /*0090*/  R2UR UR4, R3 ;  /* 0x00000000030472ca */ /* 0x001fe400000e0000 */
[----:B-1----:R-:W-:-:S11]  /*00a0*/  R2UR UR6, R2 ;  /* 0x00000000020672ca */ /* 0x002fd600000e0000 */
[----:B------:R-:W-:Y:S02]  /*00b0*/  USHF.R.S32.HI UR5, URZ, 0x1f, UR4 ;  /* 0x0000001f3f057899 */ /* 0x000fe40008011404 */
[----:B------:R-:W-:Y:S02]  /*00c0*/  ISETP.NE.OR P0, PT, RZ, UR4, !P0 ;  /* 0x00000004ff007c0c */ /* 0x000fe4000c705670 */
[----:B------:R-:W-:-:S04]  /*00d0*/  ULEA.HI UR5, UR5, UR4, URZ, 0x2 ;  /* 0x0000000405057291 */ /* 0x000fc8000f8f103f */
[----:B------:R-:W-:-:S04]  /*00e0*/  ULOP3.LUT UR5, UR5, 0xfffffffc, URZ, 0xc0, !UPT ;  /* 0xfffffffc05057892 */ /* 0x000fc8000f8ec03f */
[----:B------:R-:W-:-:S03]  /*00f0*/  UIADD3 UR8, UR4, -UR5, URZ ;  /* 0x8000000504087290 */ /* 0x000fc6000fffe03f */
[----:B------:R-:W-:Y:S09]  /*0100*/  @P0 BRA `(.L_x_1) ;  /* 0x0000000000200947 */ /* 0x000ff20003800000 */
[----:B------:R-:W-:Y:S02]  /*0110*/  ULDC.64 UR4, c[0x0][0x198] ;  /* 0x0000660000047ab9 */ /* 0x000fe40000000a00 */
[----:B------:R-:W-:Y:S02]  /*0120*/  UIADD3 UR10, UP0, UR4, 0xf0, URZ ;  /* 0x000000f0040a7890 */ /* 0x000fe4000ff1e03f */
[----:B------:R-:W-:Y:S02]  /*0130*/  UIADD3 UR4, UP1, UR4, 0x1f0, URZ ;  /* 0x000001f004047890 */ /* 0x000fe4000ff3e03f */
[----:B------:R-:W-:Y:S02]  /*0140*/  UIADD3.X UR11, URZ, UR5, URZ, UP0, !UPT ;  /* 0x000000053f0b7290 */ /* 0x000fe400087fe43f */
[----:B------:R-:W-:-:S07]  /*0150*/  UIADD3.X UR5, URZ, UR5, URZ, UP1, !UPT ;  /* 0x000000053f057290 */ /* 0x000fce0008ffe43f */
[----:B------:R0:W-:Y:S02]  /*0160*/  UTMACCTL.PF [UR10] ;  /* 0x000000000a0079b9 */ /* 0x0001e40008040000 */
[----:B------:R0:W-:Y:S02]  /*0170*/  UTMACCTL.PF [UR4] ;  /* 0x00000000040079b9 */ /* 0x0001e40008040000 */
[----:B0-----:R-:W-:Y:S01]  /*0180*/  NOP ;  /* 0x0000000000007918 */ /* 0x001fe20000000000 */
.L_x_1:
[----:B------:R-:W-:Y:S05]  /*0190*/  BSYNC B0 ;  /* 0x0000000000007941 */ /* 0x000fea0003800000 */
.L_x_0:
[----:B------:R-:W0:Y:S01]  /*01a0*/  SHFL.IDX PT, R2, R0, RZ, 0x1f ;  /* 0x00001fff00027589 */ /* 0x000e2200000e0000 */
[----:B------:R-:W-:Y:S01]  /*01b0*/  UISETP.NE.AND UP0, UPT, UR8, 0x3, UPT ;  /* 0x000000030800788c */ /* 0x000fe2000bf05270 */
[----:B------:R-:W-:Y:S01]  /*01c0*/  ISETP.NE.AND P1, PT, RZ, UR6, PT ;  /* 0x00000006ff007c0c */ /* 0x000fe2000bf25270 */
[----:B------:R-:W-:Y:S02]  /*01d0*/  UIADD3 UR10, UR6, -0x1, URZ ;  /* 0xffffffff060a7890 */ /* 0x000fe4000fffe03f */
[----:B------:R-:W-:Y:S02]  /*01e0*/  UISETP.EQ.OR UP0, UPT, UR8, URZ, !UP0 ;  /* 0x0000003f0800728c */ /* 0x000fe4000c702670 */
[----:B------:R-:W-:Y:S02]  /*01f0*/  UISETP.GE.U32.AND UP1, UPT, UR10, 0x2, UPT ;  /* 0x000000020a00788c */ /* 0x000fe4000bf26070 */
[----:B------:R-:W-:-:S04]  /*0200*/  UISETP.EQ.AND UP0, UPT, UR6, URZ, UP0 ;  /* 0x0000003f0600728c */ /* 0x000fc80008702270 */
[----:B------:R-:W-:-:S04]  /*0210*/  USEL UR40, URZ, 0x1, !UP0 ;  /* 0x000000013f287887 */ /* 0x000fc8000c000000 */
[----:B------:R-:W-:Y:S01]  /*0220*/  USEL UR40, UR40, 0x2, UP1 ;  /* 0x0000000228287887 */ /* 0x000fe20008800000 */
[----:B0-----:R-:W-:-:S13]  /*0230*/  ISETP.NE.AND P0, PT, R2, RZ, PT ;  /* 0x000000ff0200720c */ /* 0x001fda0003f05270 */
[----:B------:R-:W-:Y:S05]  /*0240*/  @P0 BRA `(.L_x_2) ;  /* 0x0000000000c40947 */ /* 0x000fea0003800000 */
[----:B------:R-:W-:Y:S01]  /*0250*/  ELECT P0, URZ, PT ;  /* 0x00000000003f782f */ /* 0x000fe20003800000 */
[----:B------:R-:W-:-:S12]  /*0260*/  BSSY B0, `(.L_x_2) ;  /* 0x000002f000007945 */ /* 0x000fd80003800000 */
[----:B------:R-:W-:Y:S05]  /*0270*/  @!P0 BRA `(.L_x_3) ;  /* 0x0000000000b48947 */ /* 0x000fea0003800000 */
[----:B------:R-:W0:Y:S01]  /*0280*/  S2UR UR9, SR_CgaCtaId ;  /* 0x00000000000979c3 */ /* 0x000e220000008800 */
[----:B------:R-:W-:Y:S01]  /*0290*/  UMOV UR4, 0x400 ;  /* 0x0000040000047882 */ /* 0x000fe20000000000 */
[----:B------:R-:W-:Y:S01]  /*02a0*/  UMOV UR5, 0x1 ;  /* 0x0000000100057882 */ /* 0x000fe20000000000 */
[----:B------:R-:W-:Y:S02]  /*02b0*/  UMOV UR6, 0x100 ;  /* 0x0000010000067882 */ /* 0x000fe40000000000 */
[----:B------:R-:W-:-:S04]  /*02c0*/  UIADD3 UR6, -UR6, 0x100000, URZ ;  /* 0x0010000006067890 */ /* 0x000fc8000fffe13f */
[----:B------:R-:W-:Y:S02]  /*02d0*/  USHF.L.U32 UR7, UR6, 0xb, URZ ;  /* 0x0000000b06077899 */ /* 0x000fe4000800063f */
[----:B------:R-:W-:Y:S02]  /*02e0*/  USHF.L.U32 UR6, UR6, 0x1, URZ ;  /* 0x0000000106067899 */ /* 0x000fe4000800063f */
[----:B0-----:R-:W-:Y:S02]  /*02f0*/  ULEA UR9, UR9, UR4, 0x18 ;  /* 0x0000000409097291 */ /* 0x001fe4000f8ec03f */
[----:B------:R-:W-:-:S04]  /*0300*/  UIADD3 UR4, -UR5, 0x100000, URZ ;  /* 0x0010000005047890 */ /* 0x000fc8000fffe13f */
[----:B------:R-:W-:Y:S02]  /*0310*/  USHF.L.U32 UR5, UR4, 0xb, URZ ;  /* 0x0000000b04057899 */ /* 0x000fe4000800063f */
[----:B------:R-:W-:Y:S01]  /*0320*/  USHF.L.U32 UR4, UR4, 0x1, URZ ;  /* 0x0000000104047899 */ /* 0x000fe2000800063f */
[----:B------:R-:W0:Y:S11]  /*0330*/  FENCE.VIEW.ASYNC.S ;  /* 0x00000000000073c6 */ /* 0x000e360000000000 */
[----:B0-----:R0:W1:Y:S01]  /*0340*/  SYNCS.EXCH.64 URZ, [UR9], UR4 ;  /* 0x00000004093f75b2 */ /* 0x0010620008000100 */
[----:B------:R0:W2:Y:S01]  /*0350*/  SYNCS.EXCH.64 URZ, [UR9+0x80], UR6 ;  /* 0x00008006093f75b2 */ /* 0x0000a20008000100 */
[----:B------:R0:W3:Y:S01]  /*0360*/  SYNCS.EXCH.64 URZ, [UR9+0x8], UR4 ;  /* 0x00000804093f75b2 */ /* 0x0000e20008000100 */
[----:B------:R0:W4:Y:S01]  /*0370*/  SYNCS.EXCH.64 URZ, [UR9+0x88], UR6 ;  /* 0x00008806093f75b2 */ /* 0x0001220008000100 */
[----:B------:R0:W0:Y:S01]  /*0380*/  SYNCS.EXCH.64 URZ, [UR9+0x10], UR4 ;  /* 0x00001004093f75b2 */ /* 0x0000220008000100 */
        /* <DEDUP_REMOVED lines=27> */
[----:B-1234-:R-:W-:Y:S01]  /*0540*/  NOP ;  /* 0x0000000000007918 */ /* 0x01efe20000000000 */
.L_x_3:
[----:B0-----:R-:W-:Y:S05]  /*0550*/  BSYNC B0 ;  /* 0x0000000000007941 */ /* 0x001fea0003800000 */
.L_x_2:
[----:B------:R-:W0:Y:S01]  /*0560*/  SHFL.IDX PT, R0, R0, RZ, 0x1f ;  /* 0x00001fff00007589 */ /* 0x000e2200000e0000 */
[----:B------:R-:W1:Y:S01]  /*0570*/  LDC R2, c[0x0][0x65c] ;  /* 0x00019700ff027b82 */ /* 0x000e620000000800 */
[----:B------:R-:W-:Y:S01]  /*0580*/  ELECT P0, URZ, PT ;  /* 0x00000000003f782f */ /* 0x000fe20003800000 */
[----:B------:R-:W-:Y:S01]  /*0590*/  IMAD.MOV.U32 R3, RZ, RZ, RZ ;  /* 0x000000ffff037224 */ /* 0x000fe200078e00ff */
[----:B------:R-:W-:Y:S01]  /*05a0*/  UMOV UR4, 0x20 ;  /* 0x0000002000047882 */ /* 0x000fe20000000000 */
[----:B------:R-:W-:Y:S01]  /*05b0*/  NOP ;  /* 0x0000000000007918 */ /* 0x000fe20000000000 */
[----:B------:R-:W-:Y:S01]  /*05c0*/  NOP ;  /* 0x0000000000007918 */ /* 0x000fe20000000000 */
[----:B0-----:R-:W-:Y:S02]  /*05d0*/  ISETP.NE.OR P0, PT, R0, RZ, !P0 ;  /* 0x000000ff0000720c */ /* 0x001fe40004705670 */
[----:B-1----:R-:W-:Y:S01]  /*05e0*/  ISETP.NE.AND P2, PT, R2, 0x1, PT ;  /* 0x000000010200780c */ /* 0x002fe20003f45270 */
[----:B------:R-:W0:Y:S01]  /*05f0*/  S2R R0, SR_CTAID.Y ;  /* 0x0000000000007919 */ /* 0x000e220000002600 */
[----:B------:R-:W1:Y:S09]  /*0600*/  S2R R2, SR_CTAID.X ;  /* 0x0000000000027919 */ /* 0x000e720000002500 */
[----:B------:R-:W-:Y:S01]  /*0610*/  VOTEU.ALL UP0, P0 ;  /* 0x00000000003f7886 */ /* 0x000fe20000000000 */
[----:B------:R-:W-:Y:S01]  /*0620*/  VOTEU.ALL UP1, P0 ;  /* 0x00000000003f7886 */ /* 0x000fe20000020000 */
[----:B------:R-:W1:Y:S01]  /*0630*/  @P2 LDC R7, c[0x0][0x10] ;  /* 0x00000400ff072b82 */ /* 0x000e620000000800 */
[----:B------:R-:W-:-:S02]  /*0640*/  @P2 IMAD.MOV.U32 R5, RZ, RZ, RZ ;  /* 0x000000ffff052224 */ /* 0x000fc400078e00ff */
[----:B------:R-:W-:Y:S01]  /*0650*/  @!UP0 UMOV UR6, 0x400 ;  /* 0x0000040000068882 */ /* 0x000fe20000000000 */
[----:B------:R-:W-:-:S04]  /*0660*/  @!UP0 UIADD3 UR4, -UR4, 0x100000, URZ ;  /* 0x0010000004048890 */ /* 0x000fc8000fffe13f */
[----:B------:R-:W-:Y:S02]  /*0670*/  @!UP0 USHF.L.U32 UR5, UR4, 0xb, URZ ;  /* 0x0000000b04058899 */ /* 0x000fe4000800063f */
[----:B------:R-:W-:Y:S01]  /*0680*/  @!UP0 USHF.L.U32 UR4, UR4, 0x1, URZ ;  /* 0x0000000104048899 */ /* 0x000fe2000800063f */
[----:B------:R-:W-:Y:S01]  /*0690*/  @P2 IMAD.MOV.U32 R17, RZ, RZ, RZ ;  /* 0x000000ffff112224 */ /* 0x000fe200078e00ff */
[----:B------:R-:W2:Y:S08]  /*06a0*/  @!P2 LDC R9, c[0x0][0xc] ;  /* 0x00000300ff09ab82 */ /* 0x000eb00000000800 */
[----:B------:R-:W3:Y:S01]  /*06b0*/  @!UP0 S2UR UR7, SR_CgaCtaId ;  /* 0x00000000000789c3 */ /* 0x000ee20000008800 */
[----:B0-----:R-:W-:-:S04]  /*06c0*/  @P2 IMAD.MOV.U32 R4, RZ, RZ, R0 ;  /* 0x000000ffff042224 */ /* 0x001fc800078e0000 */
[----:B-1----:R-:W-:-:S04]  /*06d0*/  @P2 IMAD.WIDE.U32 R6, R2, R7, R4 ;  /* 0x0000000702062225 */ /* 0x002fc800078e0004 */
[----:B------:R-:W-:Y:S02]  /*06e0*/  @P2 IMAD.MOV.U32 R16, RZ, RZ, R6 ;  /* 0x000000ffff102224 */ /* 0x000fe400078e0006 */
[----:B------:R-:W-:Y:S02]  /*06f0*/  @P2 IMAD.IADD R17, R7, 0x1, R17 ;  /* 0x0000000107112824 */ /* 0x000fe400078e0211 */
[----:B--2---:R-:W-:-:S04]  /*0700*/  @!P2 IMAD.WIDE.U32 R4, R9, R0, R2 ;  /* 0x000000000904a225 */ /* 0x004fc800078e0002 */
[----:B------:R-:W-:Y:S02]  /*0710*/  @!P2 IMAD.MOV.U32 R16, RZ, RZ, R4 ;  /* 0x000000ffff10a224 */ /* 0x000fe400078e0004 */
[----:B------:R-:W-:Y:S01]  /*0720*/  @!P2 IMAD.MOV.U32 R17, RZ, RZ, R5 ;  /* 0x000000ffff11a224 */ /* 0x000fe200078e0005 */
[----:B---3--:R-:W-:Y:S02]  /*0730*/  @!UP0 ULEA UR6, UR7, UR6, 0x18 ;  /* 0x0000000607068291 */ /* 0x008fe4000f8ec03f */
[----:B------:R0:W-:Y:S01]  /*0740*/  STL [R1+0x200], R16 ;  /* 0x0002001001007387 */ /* 0x0001e20000100800 */
[----:B------:R-:W-:-:S03]  /*0750*/  VOTEU.ALL UP0, P0 ;  /* 0x00000000003f7886 */ /* 0x000fc60000000000 */
[----:B------:R-:W1:Y:S06]  /*0760*/  FENCE.VIEW.ASYNC.S ;  /* 0x00000000000073c6 */ /* 0x000e6c0000000000 */
[----:B-1----:R0:W1:Y:S01]  /*0770*/  @!UP0 SYNCS.EXCH.64 URZ, [UR6+0x110], UR4 ;  /* 0x00011004063f85b2 */ /* 0x0020620008000100 */
[----:B------:R0:W1:Y:S01]  /*0780*/  @!UP1 SYNCS.EXCH.64 URZ, [UR6+0x118], UR4 ;  /* 0x00011804063f95b2 */ /* 0x0000620008000100 */
[----:B------:R-:W-:Y:S01]  /*0790*/  NOP ;  /* 0x0000000000007918 */ /* 0x000fe20000000000 */
[----:B-1----:R-:W-:Y:S06]  /*07a0*/  BAR.SYNC.DEFER_BLOCKING 0x0 ;  /* 0x0000000000007b1d */ /* 0x002fec0000010000 */
[----:B0-----:R-:W-:Y:S05]  /*07b0*/  @!P1 BRA `(.L_x_4) ;  /* 0x0000013800bc9947 */ /* 0x001fea0003800000 */
[----:B------:R-:W-:-:S06]  /*07c0*/  UISETP.GT.U32.AND UP0, UPT, UR10, 0x1, UPT ;  /* 0x000000010a00788c */ /* 0x000fcc000bf04070 */
[----:B------:R-:W-:-:S13]  /*07d0*/  PLOP3.LUT P0, PT, PT, PT, UP0, 0x80, 0x0 ;  /* 0x000000000000781c */ /* 0x000fda0003f0f008 */
[----:B------:R-:W-:Y:S05]  /*07e0*/  @P0 EXIT ;  /* 0x000000000000094d */ /* 0x000fea0003800000 */
[----:B------:R-:W-:Y:S01]  /*07f0*/  ULDC.64 UR4, c[0x0][0x650] ;  /* 0x0001940000047ab9 */ /* 0x000fe20000000a00 */
[----:B------:R-:W-:Y:S01]  /*0800*/  UMOV UR43, 0xffffffff ;  /* 0xffffffff002b7882 */ /* 0x000fe20000000000 */
[----:B------:R-:W-:Y:S01]  /*0810*/  ISETP.GE.U32.AND P0, PT, R16, UR4, PT ;  /* 0x0000000410007c0c */ /* 0x000fe2000bf06070 */
[----:B------:R-:W-:Y:S01]  /*0820*/  IMAD.MOV.U32 R22, RZ, RZ, -0x1 ;  /* 0xffffffffff167424 */ /* 0x000fe200078e00ff */
[----:B------:R-:W-:Y:S01]  /*0830*/  PRMT R6, RZ, 0x7610, R6 ;  /* 0x00007610ff067816 */ /* 0x000fe20000000006 */
[----:B------:R-:W-:Y:S01]  /*0840*/  IMAD.MOV.U32 R19, RZ, RZ, -0x1 ;  /* 0xffffffffff137424 */ /* 0x000fe200078e00ff */
[----:B------:R-:W-:-:S13]  /*0850*/  ISETP.GE.U32.AND.EX P0, PT, R17, UR5, PT, P0 ;  /* 0x0000000511007c0c */ /* 0x000fda000bf06100 */
[----:B------:R-:W-:Y:S05]  /*0860*/  @P0 BRA `(.L_x_5) ;  /* 0x0000000400580947 */ /* 0x000fea0003800000 */
[----:B------:R-:W0:Y:S01]  /*0870*/  LDC.64 R12, c[0x0][0x628] ;  /* 0x00018a00ff0c7b82 */ /* 0x000e220000000a00 */
[----:B------:R-:W-:Y:S02]  /*0880*/  IMAD.MOV.U32 R4, RZ, RZ, R16 ;  /* 0x000000ffff047224 */ /* 0x000fe400078e0010 */
[----:B------:R-:W-:-:S05]  /*0890*/  IMAD.MOV.U32 R5, RZ, RZ, R17 ;  /* 0x000000ffff057224 */ /* 0x000fca00078e0011 */
[----:B------:R-:W1:Y:S08]  /*08a0*/  LDC R10, c[0x0][0x630] ;  /* 0x00018c00ff0a7b82 */ /* 0x000e700000000800 */
[----:B------:R-:W2:Y:S01]  /*08b0*/  LDC.64 R14, c[0x0][0x620] ;  /* 0x00018800ff0e7b82 */ /* 0x000ea20000000a00 */
[----:B0-----:R-:W-:-:S04]  /*08c0*/  ISETP.NE.U32.AND P0, PT, R12, RZ, PT ;  /* 0x000000ff0c00720c */ /* 0x001fc80003f05070 */
[----:B------:R-:W-:-:S13]  /*08d0*/  ISETP.NE.AND.EX P0, PT, R13, RZ, PT, P0 ;  /* 0x000000ff0d00720c */ /* 0x000fda0003f05300 */
[----:B-12---:R-:W-:Y:S05]  /*08e0*/  @!P0 BRA `(.L_x_6) ;  /* 0x0000000000288947 */ /* 0x006fea0003800000 */
[----:B------:R-:W0:Y:S02]  /*08f0*/  LDC R9, c[0x0][0x634] ;  /* 0x00018d00ff097b82 */ /* 0x000e240000000800 */
[----:B0-----:R-:W-:-:S05]  /*0900*/  IADD3 R9, P0, R16, R9, RZ ;  /* 0x0000000910097210 */ /* 0x001fca0007f1e0ff */
[----:B------:R-:W-:-:S04]  /*0910*/  IMAD.X R11, RZ, RZ, R17, P0 ;  /* 0x000000ffff0b7224 */ /* 0x000fc800000e0611 */
[----:B------:R-:W-:-:S04]  /*0920*/  IMAD.WIDE.U32 R4, R11, R12, RZ ;  /* 0x0000000c0b047225 */ /* 0x000fc800078e00ff */
[----:B------:R-:W-:-:S04]  /*0930*/  IMAD.WIDE.U32 R6, P0, R9, R13, R4 ;  /* 0x0000000d09067225 */ /* 0x000fc80007800004 */
[----:B------:R-:W-:-:S04]  /*0940*/  IMAD.WIDE.U32 R4, R9, R12, RZ ;  /* 0x0000000c09047225 */ /* 0x000fc800078e00ff */
[----:B------:R-:W-:Y:S01]  /*0950*/  IMAD.X R9, RZ, RZ, RZ, P0 ;  /* 0x000000ffff097224 */ /* 0x000fe200000e06ff */
[----:B------:R-:W-:Y:S01]  /*0960*/  IADD3 RZ, P0, R5, R6, RZ ;  /* 0x0000000605ff7210 */ /* 0x000fe20007f1e0ff */
[----:B------:R-:W-:-:S04]  /*0970*/  IMAD.MOV.U32 R8, RZ, RZ, R7 ;  /* 0x000000ffff087224 */ /* 0x000fc800078e0007 */
[----:B------:R-:W-:-:S08]  /*0980*/  IMAD.WIDE.U32.X R4, R11, R13, R8, P0 ;  /* 0x0000000d0b047225 */ /* 0x000fd000000e0408 */
.L_x_6:
[-CC-:B------:R-:W-:Y:S01]  /*0990*/  SHF.R.U64 R24, R4, R10.reuse, R5.reuse ;  /* 0x0000000a04187219 */ /* 0x180fe20000001205 */
[----:B------:R-:W0:Y:S01]  /*09a0*/  LDC R8, c[0x0][0x618] ;  /* 0x00018600ff087b82 */ /* 0x000e220000000800 */
[----:B------:R-:W-:Y:S01]  /*09b0*/  SHF.R.U32.HI R4, RZ, R10, R5 ;  /* 0x0000000aff047219 */ /* 0x000fe20000011605 */
[----:B------:R-:W-:Y:S01]  /*09c0*/  ULDC UR4, c[0x0][0x150] ;  /* 0x0000540000047ab9 */ /* 0x000fe20000000800 */
[----:B------:R-:W-:Y:S02]  /*09d0*/  IADD3 R9, P0, RZ, -R24, RZ ;  /* 0x80000018ff097210 */ /* 0x000fe40007f1e0ff */
[----:B------:R-:W-:-:S03]  /*09e0*/  I2FP.F32.U32 R3, R2 ;  /* 0x0000000200037245 */ /* 0x000fc60000201000 */
[----:B------:R-:W1:Y:S01]  /*09f0*/  LDC.64 R20, c[0x0][0x640] ;  /* 0x00019000ff147b82 */ /* 0x000e620000000a00 */
[----:B------:R-:W-:Y:S02]  /*0a00*/  IMAD.X R11, RZ, RZ, ~R4, P0 ;  /* 0x000000ffff0b7224 */ /* 0x000fe400000e0e04 */
[----:B------:R-:W-:Y:S01]  /*0a10*/  FMUL R3, R3, UR4 ;  /* 0x0000000403037c20 */ /* 0x000fe20008400000 */
[----:B------:R-:W-:Y:S01]  /*0a20*/  IMAD.WIDE.U32 R4, R9, R14, R16 ;  /* 0x0000000e09047225 */ /* 0x000fe200078e0010 */
[----:B------:R-:W-:-:S03]  /*0a30*/  ULDC UR4, c[0x0][0x154] ;  /* 0x0000550000047ab9 */ /* 0x000fc60000000800 */
[----:B------:R-:W-:Y:S01]  /*0a40*/  IMAD R6, R11, R14, RZ ;  /* 0x0000000e0b067224 */ /* 0x000fe200078e02ff */
[----:B------:R-:W2:Y:S01]  /*0a50*/  LDC R10, c[0x0][0x608] ;  /* 0x00018200ff0a7b82 */ /* 0x000ea20000000800 */
[----:B------:R-:W3:Y:S02]  /*0a60*/  F2I.U32.TRUNC.NTZ R3, R3 ;  /* 0x0000000300037305 */ /* 0x000ee4000020f000 */
[----:B------:R-:W-:-:S04]  /*0a70*/  IMAD R9, R9, R15, R6 ;  /* 0x0000000f09097224 */ /* 0x000fc800078e0206 */
[----:B------:R-:W-:Y:S01]  /*0a80*/  IMAD.IADD R5, R5, 0x1, R9 ;  /* 0x0000000105057824 */ /* 0x000fe200078e0209 */
[----:B------:R-:W4:Y:S01]  /*0a90*/  LDC R7, c[0x0][0x144] ;  /* 0x00005100ff077b82 */ /* 0x000f220000000800 */
[----:B------:R-:W-:-:S03]  /*0aa0*/  IMAD.MOV.U32 R9, RZ, RZ, 0x1 ;  /* 0x00000001ff097424 */ /* 0x000fc600078e00ff */
[----:B0-----:R-:W-:Y:S02]  /*0ab0*/  SHF.R.U64 R12, R4, R8, R5 ;  /* 0x00000008040c7219 */ /* 0x001fe40000001205 */
[----:B------:R-:W-:Y:S02]  /*0ac0*/  I2FP.F32.U32 R4, R0 ;  /* 0x0000000000047245 */ /* 0x000fe40000201000 */
[----:B------:R-:W0:Y:S01]  /*0ad0*/  LDC R14, c[0x0][0x658] ;  /* 0x00019600ff0e7b82 */ /* 0x000e220000000800 */
[----:B-1----:R-:W-:Y:S01]  /*0ae0*/  ISETP.NE.U32.AND P0, PT, R20, RZ, PT ;  /* 0x000000ff1400720c */ /* 0x002fe20003f05070 */
[----:B---3--:R-:W-:Y:S02]  /*0af0*/  IMAD.MOV R6, RZ, RZ, -R3 ;  /* 0x000000ffff067224 */ /* 0x008fe400078e0a03 */
[----:B------:R-:W-:Y:S01]  /*0b00*/  FMUL R4, R4, UR4 ;  /* 0x0000000404047c20 */ /* 0x000fe20008400000 */
[----:B------:R-:W-:Y:S01]  /*0b10*/  SHF.R.U32.HI R3, RZ, R8, R5 ;  /* 0x00000008ff037219 */ /* 0x000fe20000011605 */
[----:B------:R-:W-:Y:S01]  /*0b20*/  IMAD.MOV.U32 R5, RZ, RZ, -0x1 ;  /* 0xffffffffff057424 */ /* 0x000fe200078e00ff */
[----:B------:R-:W-:Y:S01]  /*0b30*/  ISETP.NE.AND.EX P0, PT, R21, RZ, PT, P0 ;  /* 0x000000ff1500720c */ /* 0x000fe20003f05300 */
[----:B------:R1:W3:Y:S01]  /*0b40*/  F2I.U32.TRUNC.NTZ R11, R4 ;  /* 0x00000004000b7305 */ /* 0x0002e2000020f000 */
[----:B------:R-:W1:Y:S01]  /*0b50*/  LDC R13, c[0x0][0x148] ;  /* 0x00005200ff0d7b82 */ /* 0x000e620000000800 */
[----:B--2---:R-:W-:-:S02]  /*0b60*/  SHF.R.U64 R25, R12, R10, R3 ;  /* 0x0000000a0c197219 */ /* 0x004fc40000001203 */
[----:B------:R-:W-:-:S05]  /*0b70*/  SHF.R.U32.HI R3, RZ, R10, R3 ;  /* 0x0000000aff037219 */ /* 0x000fca0000011603 */
[----:B------:R-:W2:Y:S01]  /*0b80*/  LDC R19, c[0x0][0x600] ;  /* 0x00018000ff137b82 */ /* 0x000ea20000000800 */
[----:B----4-:R-:W-:-:S07]  /*0b90*/  IMAD R8, R7, R6, R2 ;  /* 0x0000000607087224 */ /* 0x010fce00078e0202 */
[----:B------:R-:W4:Y:S01]  /*0ba0*/  LDC R16, c[0x0][0x648] ;  /* 0x00019200ff107b82 */ /* 0x000f220000000800 */
[-C--:B0-----:R-:W-:Y:S02]  /*0bb0*/  SHF.L.U32 R2, R5, R14.reuse, RZ ;  /* 0x0000000e05027219 */ /* 0x081fe400000006ff */
[--C-:B------:R-:W-:Y:S02]  /*0bc0*/  SHF.R.U64 R22, R25, R14, R3.reuse ;  /* 0x0000000e19167219 */ /* 0x100fe40000001203 */
[----:B------:R-:W-:Y:S02]  /*0bd0*/  LOP3.LUT R10, RZ, R2, RZ, 0x33, !PT ;  /* 0x00000002ff0a7212 */ /* 0x000fe400078e33ff */
[-C--:B------:R-:W-:Y:S01]  /*0be0*/  SHF.R.U32.HI R3, RZ, R14.reuse, R3 ;  /* 0x0000000eff037219 */ /* 0x080fe20000011603 */
[----:B------:R-:W0:Y:S01]  /*0bf0*/  LDC R23, c[0x0][0x638] ;  /* 0x00018e00ff177b82 */ /* 0x000e220000000800 */
[----:B------:R-:W-:Y:S01]  /*0c00*/  SHF.L.U32 R9, R9, R14, RZ ;  /* 0x0000000e09097219 */ /* 0x000fe200000006ff */
[----:B------:R-:W-:-:S06]  /*0c10*/  IMAD.MOV.U32 R2, RZ, RZ, R22 ;  /* 0x000000ffff027224 */ /* 0x000fcc00078e0016 */
[----:B------:R-:W0:Y:S01]  /*0c20*/  LDC R18, c[0x0][0x610] ;  /* 0x00018400ff127b82 */ /* 0x000e220000000800 */
[----:B-1-3--:R-:W-:Y:S05]  /*0c30*/  @!P0 BRA `(.L_x_7) ;  /* 0x0000000000288947 */ /* 0x00afea0003800000 */
[----:B------:R-:W1:Y:S02]  /*0c40*/  LDC R7, c[0x0][0x64c] ;  /* 0x00019300ff077b82 */ /* 0x000e640000000800 */
[----:B-1----:R-:W-:-:S05]  /*0c50*/  IADD3 R7, P0, R22, R7, RZ ;  /* 0x0000000716077210 */ /* 0x002fca0007f1e0ff */
        /* <DEDUP_REMOVED lines=8> */
.L_x_7:
[----:B----4-:R-:W-:Y:S01]  /*0ce0*/  SHF.R.U64 R2, R2, R16, R3 ;  /* 0x0000001002027219 */ /* 0x010fe20000001203 */
[----:B--2---:R-:W-:Y:S01]  /*0cf0*/  VIADD R3, R19, 0xffffffff ;  /* 0xffffffff13037836 */ /* 0x004fe20000000000 */
[----:B------:R-:W-:Y:S01]  /*0d00*/  LOP3.LUT R10, R25, R10, RZ, 0xc0, !PT ;  /* 0x0000000a190a7212 */ /* 0x000fe200078ec0ff */
[----:B------:R-:W-:Y:S01]  /*0d10*/  IMAD.MOV R11, RZ, RZ, -R11 ;  /* 0x000000ffff0b7224 */ /* 0x000fe200078e0a0b */
[----:B------:R-:W-:Y:S01]  /*0d20*/  R2UR UR43, R24 ;  /* 0x00000000182b72ca */ /* 0x000fe200000e0000 */
[----:B------:R-:W-:Y:S01]  /*0d30*/  IMAD.MOV R4, RZ, RZ, -R2 ;  /* 0x000000ffff047224 */ /* 0x000fe200078e0a02 */
[----:B------:R-:W-:Y:S01]  /*0d40*/  LOP3.LUT R3, R12, R3, RZ, 0xc0, !PT ;  /* 0x000000030c037212 */ /* 0x000fe200078ec0ff */
[----:B------:R-:W-:Y:S02]  /*0d50*/  @P2 IMAD R8, R13, R11, R0 ;  /* 0x0000000b0d082224 */ /* 0x000fe400078e0200 */
[----:B------:R-:W-:Y:S02]  /*0d60*/  IMAD R9, R9, R2, R10 ;  /* 0x0000000209097224 */ /* 0x000fe400078e020a */
[----:B0-----:R-:W-:-:S02]  /*0d70*/  IMAD R0, R4, R23, R22 ;  /* 0x0000001704007224 */ /* 0x001fc400078e0216 */
[----:B------:R-:W-:Y:S02]  /*0d80*/  IMAD R8, R9, R18, R8 ;  /* 0x0000001209087224 */ /* 0x000fe400078e0208 */
[----:B------:R-:W-:Y:S02]  /*0d90*/  IMAD R3, R0, R19, R3 ;  /* 0x0000001300037224 */ /* 0x000fe400078e0203 */
[----:B------:R-:W-:-:S03]  /*0da0*/  IMAD.MOV.U32 R6, RZ, RZ, 0x1 ;  /* 0x00000001ff067424 */ /* 0x000fc600078e00ff */
[----:B------:R-:W-:Y:S02]  /*0db0*/  SEL R19, R3, R8, !P2 ;  /* 0x0000000803137207 */ /* 0x000fe40005000000 */
[----:B------:R-:W-:-:S07]  /*0dc0*/  SEL R22, R8, R3, !P2 ;  /* 0x0000000308167207 */ /* 0x000fce0005000000 */
.L_x_5:
[----:B------:R-:W-:-:S08]  /*0dd0*/  NOP ;  /* 0x0000000000007918 */ /* 0x000fd00000000000 */
[----:B------:R-:W0:Y:S02]  /*0de0*/  USETMAXREG.TRY_ALLOC.CTAPOOL UP0, 0xe8 ;  /* 0x000000e8000079c8 */ /* 0x000e240008000600 */
[----:B0-----:R-:W-:-:S13]  /*0df0*/  PLOP3.LUT P0, PT, PT, PT, UP0, 0x80, 0x0 ;  /* 0x000000000000781c */ /* 0x001fda0003f0f008 */
[----:B------:R-:W-:Y:S05]  /*0e00*/  @!P0 BRA `(.L_x_5) ;  /* 0xfffffffc00f08947 */ /* 0x000fea000383ffff */
[----:B------:R-:W-:Y:S01]  /*0e10*/  ULDC.64 UR4, c[0x0][0x598] ;  /* 0x0001660000047ab9 */ /* 0x000fe20000000a00 */
[----:B------:R-:W-:Y:S01]  /*0e20*/  ULDC.64 UR36, c[0x0][0x208] ;  /* 0x0000820000247ab9 */ /* 0x000fe20000000a00 */
[----:B------:R-:W-:-:S04]  /*0e30*/  ISETP.NE.U32.AND P0, PT, RZ, UR4, PT ;  /* 0x00000004ff007c0c */ /* 0x000fc8000bf05070 */
[----:B------:R-:W-:-:S13]  /*0e40*/  ISETP.NE.AND.EX P0, PT, RZ, UR5, PT, P0 ;  /* 0x00000005ff007c0c */ /* 0x000fda000bf05300 */
[----:B------:R-:W-:Y:S05]  /*0e50*/  @!P0 BRA `(.L_x_8) ;  /* 0x00000000001c8947 */ /* 0x000fea0003800000 */
[----:B------:R-:W0:Y:S02]  /*0e60*/  LDC.64 R2, c[0x0][0x598] ;  /* 0x00016600ff027b82 */ /* 0x000e240000000a00 */
[----:B0-----:R-:W2:Y:S02]  /*0e70*/  LDG.E.64 R2, desc[UR36][R2.64] ;  /* 0x0000002402027981 */ /* 0x001ea4000c1e1b00 */
[----:B--2---:R-:W-:-:S04]  /*0e80*/  ISETP.NE.U32.AND P0, PT, R2, RZ, PT ;  /* 0x000000ff0200720c */ /* 0x004fc80003f05070 */
[----:B------:R-:W-:-:S13]  /*0e90*/  ISETP.NE.AND.EX P0, PT, R3, RZ, PT, P0 ;  /* 0x000000ff0300720c */ /* 0x000fda0003f05300 */
[----:B------:R-:W-:Y:S05]  /*0ea0*/  @!P0 BRA `(.L_x_8) ;  /* 0x0000000000088947 */ /* 0x000fea0003800000 */
[----:B------:R0:W5:Y:S01]  /*0eb0*/  LD.E R2, desc[UR36][R2.64] ;  /* 0x0000002402027980 */ /* 0x000162000c101900 */
[----:B------:R-:W-:Y:S05]  /*0ec0*/  BRA `(.L_x_9) ;  /* 0x0000000000247947 */ /* 0x000fea0003800000 */
.L_x_8:
[----:B------:R-:W-:Y:S02]  /*0ed0*/  ULDC.64 UR4, c[0x0][0x588] ;  /* 0x0001620000047ab9 */ /* 0x000fe40000000a00 */
[----:B------:R-:W-:-:S04]  /*0ee0*/  ISETP.NE.U32.AND P0, PT, RZ, UR4, PT ;  /* 0x00000004ff007c0c */ /* 0x000fc8000bf05070 */
[----:B------:R-:W-:-:S13]  /*0ef0*/  ISETP.NE.AND.EX P0, PT, RZ, UR5, PT, P0 ;  /* 0x00000005ff007c0c */ /* 0x000fda000bf05300 */
[----:B------:R-:W-:Y:S05]  /*0f00*/  @!P0 BRA `(.L_x_10) ;  /* 0x00000000000c8947 */ /* 0x000fea0003800000 */
[----:B------:R-:W0:Y:S02]  /*0f10*/  LDC.64 R2, c[0x0][0x588] ;  /* 0x00016200ff027b82 */ /* 0x000e240000000a00 */
[----:B0-----:R1:W5:Y:S01]  /*0f20*/  LDG.E R2, desc[UR36][R2.64] ;  /* 0x0000002402027981 */ /* 0x001362000c1e1900 */
[----:B------:R-:W-:Y:S05]  /*0f30*/  BRA `(.L_x_9) ;  /* 0x0000000000087947 */ /* 0x000fea0003800000 */
.L_x_10:
[----:B------:R-:W-:Y:S02]  /*0f40*/  ULDC UR4, c[0x0][0x580] ;  /* 0x0001600000047ab9 */ /* 0x000fe40000000800 */
[----:B------:R-:W-:-:S07]  /*0f50*/  IMAD.U32 R2, RZ, RZ, UR4 ;  /* 0x00000004ff027e24 */ /* 0x000fce000f8e00ff */
.L_x_9:
[----:B------:R-:W-:Y:S02]  /*0f60*/  ULDC.64 UR4, c[0x0][0x5a0] ;  /* 0x0001680000047ab9 */ /* 0x000fe40000000a00 */
[----:B------:R-:W-:-:S04]  /*0f70*/  ISETP.NE.U32.AND P0, PT, RZ, UR4, PT ;  /* 0x00000004ff007c0c */ /* 0x000fc8000bf05070 */
[----:B------:R-:W-:-:S13]  /*0f80*/  ISETP.NE.AND.EX P0, PT, RZ, UR5, PT, P0 ;  /* 0x00000005ff007c0c */ /* 0x000fda000bf05300 */
[----:B------:R-:W-:Y:S05]  /*0f90*/  @!P0 BRA `(.L_x_11) ;  /* 0x00000000001c8947 */ /* 0x000fea0003800000 */
[----:B------:R-:W2:Y:S02]  /*0fa0*/  LDC.64 R4, c[0x0][0x5a0] ;  /* 0x00016800ff047b82 */ /* 0x000ea40000000a00 */
[----:B--2---:R-:W2:Y:S02]  /*0fb0*/  LDG.E.64 R4, desc[UR36][R4.64] ;  /* 0x0000002404047981 */ /* 0x004ea4000c1e1b00 */
[----:B--2---:R-:W-:-:S04]  /*0fc0*/  ISETP.NE.U32.AND P0, PT, R4, RZ, PT ;  /* 0x000000ff0400720c */ /* 0x004fc80003f05070 */
[----:B------:R-:W-:-:S13]  /*0fd0*/  ISETP.NE.AND.EX P0, PT, R5, RZ, PT, P0 ;  /* 0x000000ff0500720c */ /* 0x000fda0003f05300 */
[----:B------:R-:W-:Y:S05]  /*0fe0*/  @!P0 BRA `(.L_x_11) ;  /* 0x0000000000088947 */ /* 0x000fea0003800000 */
[----:B------:R2:W5:Y:S01]  /*0ff0*/  LD.E R16, desc[UR36][R4.64] ;  /* 0x0000002404107980 */ /* 0x000562000c101900 */
[----:B------:R-:W-:Y:S05]  /*1000*/  BRA `(.L_x_12) ;  /* 0x0000000000247947 */ /* 0x000fea0003800000 */
.L_x_11:
[----:B------:R-:W-:Y:S02]  /*1010*/  ULDC.64 UR4, c[0x0][0x590] ;  /* 0x0001640000047ab9 */ /* 0x000fe40000000a00 */
[----:B------:R-:W-:-:S04]  /*1020*/  ISETP.NE.U32.AND P0, PT, RZ, UR4, PT ;  /* 0x00000004ff007c0c */ /* 0x000fc8000bf05070 */
[----:B------:R-:W-:-:S13]  /*1030*/  ISETP.NE.AND.EX P0, PT, RZ, UR5, PT, P0 ;  /* 0x00000005ff007c0c */ /* 0x000fda000bf05300 */
[----:B------:R-:W-:Y:S05]  /*1040*/  @!P0 BRA `(.L_x_13) ;  /* 0x00000000000c8947 */ /* 0x000fea0003800000 */
[----:B------:R-:W2:Y:S02]  /*1050*/  LDC.64 R4, c[0x0][0x590] ;  /* 0x00016400ff047b82 */ /* 0x000ea40000000a00 */
[----:B--2---:R3:W5:Y:S01]  /*1060*/  LDG.E R16, desc[UR36][R4.64] ;  /* 0x0000002404107981 */ /* 0x004762000c1e1900 */
[----:B------:R-:W-:Y:S05]  /*1070*/  BRA `(.L_x_12) ;  /* 0x0000000000087947 */ /* 0x000fea0003800000 */
.L_x_13:
[----:B------:R-:W-:Y:S02]  /*1080*/  ULDC UR4, c[0x0][0x584] ;  /* 0x0001610000047ab9 */ /* 0x000fe40000000800 */
[----:B------:R-:W-:-:S07]  /*1090*/  IMAD.U32 R16, RZ, RZ, UR4 ;  /* 0x00000004ff107e24 */ /* 0x000fce000f8e00ff */
.L_x_12:
[----:B------:R-:W-:-:S13]  /*10a0*/  LOP3.LUT P0, RZ, R6, 0xff, RZ, 0xc0, !PT ;  /* 0x000000ff06ff7812 */ /* 0x000fda000780c0ff */
[----:B------:R-:W-:Y:S05]  /*10b0*/  @!P0 EXIT ;  /* 0x000000000000894d */ /* 0x000fea0003800000 */
[----:B------:R-:W-:Y:S01]  /*10c0*/  ULDC UR4, c[0x0][0x28c] ;  /* 0x0000a30000047ab9 */ /* 0x000fe20000000800 */
[----:B------:R-:W-:Y:S01]  /*10d0*/  UMOV UR38, URZ ;  /* 0x0000003f00267c82 */ /* 0x000fe20008000000 */
[----:B------:R-:W-:Y:S01]  /*10e0*/  UIADD3 UR4, UR4, 0xf, URZ ;  /* 0x0000000f04047890 */ /* 0x000fe2000fffe03f */
[----:B------:R-:W-:-:S03]  /*10f0*/  UMOV UR39, URZ ;  /* 0x0000003f00277c82 */ /* 0x000fc60008000000 */
[----:B------:R-:W-:-:S04]  /*1100*/  USHF.R.S32.HI UR5, URZ, 0x1f, UR4 ;  /* 0x0000001f3f057899 */ /* 0x000fc80008011404 */
[----:B------:R-:W-:-:S04]  /*1110*/  ULEA.HI UR5, UR5, UR4, URZ, 0x4 ;  /* 0x0000000405057291 */ /* 0x000fc8000f8f203f */
[----:B------:R-:W-:-:S12]  /*1120*/  USHF.R.S32.HI UR41, URZ, 0x4, UR5 ;  /* 0x000000043f297899 */ /* 0x000fd80008011405 */
.L_x_541:
[----:B------:R-:W4:Y:S01]  /*1130*/  S2R R0, SR_TID.X ;  /* 0x0000000000007919 */ /* 0x000f220000002100 */
[----:B------:R-:W0:Y:S01]  /*1140*/  S2UR UR6, SR_CgaCtaId ;  /* 0x00000000000679c3 */ /* 0x000e220000008800 */
[----:B------:R-:W-:Y:S02]  /*1150*/  UMOV UR42, 0x400 ;  /* 0x00000400002a7882 */ /* 0x000fe40000000000 */
[----:B0-----:R-:W-:Y:S01]  /*1160*/  ULEA UR42, UR6, UR42, 0x18 ;  /* 0x0000002a062a7291 */ /* 0x001fe2000f8ec03f */
[----:B----4-:R-:W-:-:S04]  /*1170*/  LOP3.LUT R0, R0, 0x80, RZ, 0xc0, !PT ;  /* 0x0000008000007812 */ /* 0x010fc800078ec0ff */
[----:B------:R-:W-:-:S06]  /*1180*/  SHF.R.U32.HI R0, RZ, 0x7, R0 ;  /* 0x00000007ff007819 */ /* 0x000fcc0000011600 */
[----:B------:R-:W0:Y:S02]  /*1190*/  SHFL.IDX PT, R0, R0, RZ, 0x1f ;  /* 0x00001fff00007589 */ /* 0x000e2400000e0000 */
[----:B0-----:R-:W-:-:S13]  /*11a0*/  R2UR UR4, R0 ;  /* 0x00000000000472ca */ /* 0x001fda00000e0000 */
[----:B------:R-:W-:-:S04]  /*11b0*/  ULEA.HI UR5, UR4, UR4, URZ, 0x1 ;  /* 0x0000000404057291 */ /* 0x000fc8000f8f083f */
[----:B------:R-:W-:-:S04]  /*11c0*/  ULOP3.LUT UR5, UR5, 0x1ffffe, URZ, 0xc0, !UPT ;  /* 0x001ffffe05057892 */ /* 0x000fc8000f8ec03f */
[----:B------:R-:W-:-:S03]  /*11d0*/  UIADD3 UR5, UR4, -UR5, URZ ;  /* 0x8000000504057290 */ /* 0x000fc6000fffe03f */
[----:B------:R-:W-:Y:S01]  /*11e0*/  ULDC UR4, c[0x0][0x28c] ;  /* 0x0000a30000047ab9 */ /* 0x000fe20000000800 */
[----:B------:R-:W-:Y:S01]  /*11f0*/  ULEA UR5, UR5, UR42, 0xb ;  /* 0x0000002a05057291 */ /* 0x000fe2000f8e583f */
[----:B------:R-:W-:-:S03]  /*1200*/  ISETP.LT.AND P0, PT, RZ, UR4, PT ;  /* 0x00000004ff007c0c */ /* 0x000fc6000bf01270 */
[----:B------:R-:W-:-:S04]  /*1210*/  UIADD3 UR5, UR5, 0x200, URZ ;  /* 0x0000020005057890 */ /* 0x000fc8000fffe03f */
[----:B------:R-:W-:-:S04]  /*1220*/  USHF.R.U32.HI UR5, URZ, 0x4, UR5 ;  /* 0x000000043f057899 */ /* 0x000fc80008011605 */
[----:B------:R-:W-:Y:S02]  /*1230*/  ULOP3.LUT UR44, UR5, 0x3fff, URZ, 0xc0, !UPT ;  /* 0x00003fff052c7892 */ /* 0x000fe4000f8ec03f */
[----:B-12---:R-:W-:Y:S10]  /*1240*/  @P0 BRA `(.L_x_14) ;  /* 0x0000000000400947 */ /* 0x006ff40003800000 */
[----:B------:R-:W-:Y:S01]  /*1250*/  MOV R0, 0x0 ;  /* 0x0000000000007802 */ /* 0x000fe20000000f00 */
[----:B------:R-:W-:Y:S01]  /*1260*/  ULDC.64 UR4, c[0x4][0x68] ;  /* 0x01001a0000047ab9 */ /* 0x000fe20000000a00 */
[----:B------:R-:W-:Y:S01]  /*1270*/  ULDC.64 UR6, c[0x4][0x8] ;  /* 0x0100020000067ab9 */ /* 0x000fe20000000a00 */
[----:B--23--:R-:W-:Y:S01]  /*1280*/  IMAD.U32 R4, RZ, RZ, UR4 ;  /* 0x00000004ff047e24 */ /* 0x00cfe2000f8e00ff */
[----:B------:R0:W2:Y:S01]  /*1290*/  LDC.64 R14, c[0x4][R0] ;  /* 0x01000000000e7b82 */ /* 0x0000a20000000a00 */
[----:B------:R-:W-:Y:S01]  /*12a0*/  IMAD.U32 R5, RZ, RZ, UR5 ;  /* 0x00000005ff057e24 */ /* 0x000fe2000f8e00ff */
[----:B------:R-:W-:Y:S01]  /*12b0*/  ULDC.64 UR4, c[0x4][0x70] ;  /* 0x01001c0000047ab9 */ /* 0x000fe20000000a00 */
[----:B------:R-:W-:Y:S01]  /*12c0*/  IMAD.U32 R10, RZ, RZ, UR6 ;  /* 0x00000006ff0a7e24 */ /* 0x000fe2000f8e00ff */
[----:B------:R-:W-:Y:S01]  /*12d0*/  MOV R6, UR4 ;  /* 0x0000000400067c02 */ /* 0x000fe20008000f00 */
[----:B------:R-:W-:Y:S02]  /*12e0*/  IMAD.U32 R7, RZ, RZ, UR5 ;  /* 0x00000005ff077e24 */ /* 0x000fe4000f8e00ff */
[----:B------:R-:W-:-:S02]  /*12f0*/  IMAD.U32 R11, RZ, RZ, UR7 ;  /* 0x00000007ff0b7e24 */ /* 0x000fc4000f8e00ff */
[----:B------:R-:W-:Y:S02]  /*1300*/  IMAD.MOV.U32 R8, RZ, RZ, 0x1e1 ;  /* 0x000001e1ff087424 */ /* 0x000fe400078e00ff */
[----:B------:R-:W-:Y:S02]  /*1310*/  IMAD.MOV.U32 R12, RZ, RZ, 0x1 ;  /* 0x00000001ff0c7424 */ /* 0x000fe400078e00ff */
[----:B0-----:R-:W-:-:S07]  /*1320*/  IMAD.MOV.U32 R13, RZ, RZ, RZ ;  /* 0x000000ffff0d7224 */ /* 0x001fce00078e00ff */
[----:B------:R-:W-:-:S07]  /*1330*/  LEPC R20, `(.L_x_14) ;  /* 0x000000001014794e */ /* 0x000fce0000000000 */
[----:B-12--5:R-:W-:Y:S05]  /*1340*/  CALL.ABS.NOINC R14 ;  /* 0x000000000e007343 */ /* 0x026fea0003c00000 */
.L_x_14:
[----:B------:R-:W-:-:S06]  /*1350*/  ULOP3.LUT UR4, UR40, 0x1, URZ, 0xfc, !UPT ;  /* 0x0000000128047892 */ /* 0x000fcc000f8efc3f */
[----:B------:R-:W-:-:S05]  /*1360*/  IMAD.U32 R0, RZ, RZ, UR4 ;  /* 0x00000004ff007e24 */ /* 0x000fca000f8e00ff */
[----:B------:R-:W-:-:S13]  /*1370*/  ISETP.NE.AND P0, PT, R0, 0x3, PT ;  /* 0x000000030000780c */ /* 0x000fda0003f05270 */
[----:B------:R-:W-:Y:S05]  /*1380*/  @!P0 BRA `(.L_x_15) ;  /* 0x0000000000048947 */ /* 0x000fea0003800000 */
[----:B------:R-:W-:Y:S01]  /*1390*/  BPT.TRAP 0x1 ;  /* 0x000000040000795c */ /* 0x000fe20000300000 */
.L_x_15:
[----:B-1----:R-:W-:Y:S02]  /*13a0*/  IMAD.U32 R3, RZ, RZ, UR39 ;  /* 0x00000027ff037e24 */ /* 0x002fe4000f8e00ff */
[----:B------:R-:W-:-:S03]  /*13b0*/  IMAD.U32 R0, RZ, RZ, UR38 ;  /* 0x00000026ff007e24 */ /* 0x000fc6000f8e00ff */
[----:B------:R-:W-:Y:S02]  /*13c0*/  LEA R3, R3, UR42, 0x3 ;  /* 0x0000002a03037c11 */ /* 0x000fe4000f8e18ff */
[----:B------:R-:W-:-:S04]  /*13d0*/  SHF.L.U32 R0, R0, 0x1f, RZ ;  /* 0x0000001f00007819 */ /* 0x000fc800000006ff */
[----:B------:R0:W1:Y:S01]  /*13e0*/  SYNCS.PHASECHK.TRANS64.TRYWAIT P1, [R3+URZ], R0 ;  /* 0x00000000030075a7 */ /* 0x000062000802017f */
[----:B------:R-:W-:Y:S05]  /*13f0*/  @!P0 BRA `(.L_x_16) ;  /* 0x0000000000048947 */ /* 0x000fea0003800000 */
[----:B------:R-:W-:Y:S01]  /*1400*/  BPT.TRAP 0x1 ;  /* 0x000000040000795c */ /* 0x000fe20000300000 */
.L_x_16:
[----:B-1----:R-:W-:Y:S05]  /*1410*/  @P1 BRA `(.L_x_17) ;  /* 0x0000000000081947 */ /* 0x002fea0003800000 */
[----:B------:R-:W1:Y:S02]  /*1420*/  SYNCS.PHASECHK.TRANS64.TRYWAIT P1, [R3+URZ], R0 ;  /* 0x00000000030075a7 */ /* 0x000e64000802017f */
[----:B-1----:R-:W-:Y:S05]  /*1430*/  @!P1 BRA `(.L_x_18) ;  /* 0x0000014c00049947 */ /* 0x002fea0003800000 */
.L_x_17:
[----:B------:R-:W-:-:S04]  /*1440*/  UISETP.LT.AND UP0, UPT, UR41, 0x1, UPT ;  /* 0x000000012900788c */ /* 0x000fc8000bf01270 */
[----:B------:R-:W-:-:S06]  /*1450*/  USEL UR4, UR41, 0x1, UP0 ;  /* 0x0000000129047887 */ /* 0x000fcc0008000000 */
[----:B--23--:R-:W-:Y:S01]  /*1460*/  IMAD.U32 R5, RZ, RZ, UR4 ;  /* 0x00000004ff057e24 */ /* 0x00cfe2000f8e00ff */
[----:B------:R-:W-:Y:S05]  /*1470*/  WARPSYNC.ALL ;  /* 0x0000000000007948 */ /* 0x000fea0003800000 */
[----:B------:R-:W-:-:S04]  /*1480*/  IADD3 R5, -R5, UR41, RZ ;  /* 0x0000002905057c10 */ /* 0x000fc8000fffe1ff */
[----:B------:R-:W-:Y:S01]  /*1490*/  ISETP.GE.AND P1, PT, R5, 0x1, PT ;  /* 0x000000010500780c */ /* 0x000fe20003f26270 */
[----:B------:R-:W-:Y:S01]  /*14a0*/  UIADD3 UR4, UR42, 0x18200, URZ ;  /* 0x000182002a047890 */ /* 0x000fe2000fffe03f */
[----:B------:R-:W-:Y:S01]  /*14b0*/  WARPGROUP.ARRIVE ;  /* 0x00000000000079c5 */ /* 0x000fe20000000000 */
[----:B------:R-:W-:Y:S02]  /*14c0*/  ULOP3.LUT UR44, UR44, 0x10000, URZ, 0xfc, !UPT ;  /* 0x000100002c2c7892 */ /* 0x000fe4000f8efc3f */
[----:B------:R-:W-:Y:S01]  /*14d0*/  USHF.R.U32.HI UR4, URZ, 0x4, UR4 ;  /* 0x000000043f047899 */ /* 0x000fe20008011604 */
[----:B------:R-:W-:Y:S01]  /*14e0*/  UMOV UR5, 0xc0000010 ;  /* 0xc000001000057882 */ /* 0x000fe20000000000 */
[----:B------:R-:W-:Y:S02]  /*14f0*/  UMOV UR7, 0xc0000010 ;  /* 0xc000001000077882 */ /* 0x000fe40000000000 */
[----:B------:R-:W-:-:S04]  /*1500*/  ULOP3.LUT UR4, UR4, 0x3fff, URZ, 0xc0, !UPT ;  /* 0x00003fff04047892 */ /* 0x000fc8000f8ec03f */
[----:B------:R-:W-:Y:S02]  /*1510*/  ULOP3.LUT UR10, UR4, 0x10000, URZ, 0xfc, !UPT ;  /* 0x00010000040a7892 */ /* 0x000fe4000f8efc3f */
[----:B------:R-:W-:Y:S02]  /*1520*/  UIMAD UR4, UR39, 0x180, UR44 ;  /* 0x00000180270478a4 */ /* 0x000fe4000f8e022c */
[----:B------:R-:W-:-:S09]  /*1530*/  ULEA UR6, UR39, UR10, 0x9 ;  /* 0x0000000a27067291 */ /* 0x000fd2000f8e483f */
[----:B------:R-:W-:Y:S01]  /*1540*/  HGMMA.64x256x16.F32.BF16 R24, gdesc[UR4], RZ, !UPT, gsb0 ;  /* 0x03e00000041879f0 */ /* 0x000fe2000c0018ff */
[----:B------:R-:W-:Y:S01]  /*1550*/  UIADD3 UR4, UR4, 0x100, URZ ;  /* 0x0000010004047890 */ /* 0x000fe2000fffe03f */
[----:B------:R-:W-:Y:S01]  /*1560*/  UMOV UR5, 0xc0000010 ;  /* 0xc000001000057882 */ /* 0x000fe20000000000 */
[----:B------:R-:W-:Y:S02]  /*1570*/  WARPGROUP.DEPBAR.LE gsb0, 0x0 ;  /* 0x00008000000079c5 */ /* 0x000fe40000010000 */
[----:B------:R-:W-:Y:S04]  /*1580*/  STL.64 [R1], R24 ;  /* 0x0000001801007387 */ /* 0x000fe80000100a00 */
[----:B------:R-:W-:Y:S04]  /*1590*/  STL.64 [R1+0x8], R26 ;  /* 0x0000081a01007387 */ /* 0x000fe80000100a00 */
        /* <DEDUP_REMOVED lines=61> */
[----:B------:R2:W-:Y:S02]  /*1970*/  STL.64 [R1+0x1f8], R150 ;  /* 0x0001f89601007387 */ /* 0x0005e40000100a00 */
[----:B--2---:R-:W-:-:S06]  /*1980*/  WARPGROUP.ARRIVE ;  /* 0x00000000000079c5 */ /* 0x004fcc0000000000 */
[----:B------:R-:W-:Y:S03]  /*1990*/  HGMMA.64x256x16.F32.BF16 R24, gdesc[UR4], RZ, !UPT, gsb0 ;  /* 0x03e00000041879f0 */ /* 0x000fe6000c0018ff */
[----:B------:R-:W-:Y:S02]  /*19a0*/  WARPGROUP.DEPBAR.LE gsb0, 0x0 ;  /* 0x00008000000079c5 */ /* 0x000fe40000010000 */
[----:B------:R-:W-:Y:S05]  /*19b0*/  @!P1 BRA `(.L_x_19) ;  /* 0x0000000c00a49947 */ /* 0x000fea0003800000 */
[----:B------:R-:W-:Y:S01]  /*19c0*/  UIADD3 UR4, UR39, 0x1, URZ ;  /* 0x0000000127047890 */ /* 0x000fe2000fffe03f */
[----:B01----:R-:W-:Y:S01]  /*19d0*/  IMAD.MOV.U32 R0, RZ, RZ, R5 ;  /* 0x000000ffff007224 */ /* 0x003fe200078e0005 */
[----:B------:R-:W-:Y:S02]  /*19e0*/  UMOV UR9, UR39 ;  /* 0x0000002700097c82 */ /* 0x000fe40008000000 */
[----:B------:R-:W-:-:S04]  /*19f0*/  UISETP.NE.AND UP0, UPT, UR4, 0x10, UPT ;  /* 0x000000100400788c */ /* 0x000fc8000bf05270 */
[----:B------:R-:W-:Y:S02]  /*1a00*/  USEL UR5, URZ, 0x1, UP0 ;  /* 0x000000013f057887 */ /* 0x000fe40008000000 */
[----:B------:R-:W-:Y:S02]  /*1a10*/  USEL UR8, UR4, URZ, UP0 ;  /* 0x0000003f04087287 */ /* 0x000fe40008000000 */
[----:B------:R-:W-:-:S06]  /*1a20*/  ULOP3.LUT UR5, UR38, UR5, URZ, 0x3c, !UPT ;  /* 0x0000000526057292 */ /* 0x000fcc000f8e3c3f */
[----:B------:R-:W-:-:S07]  /*1a30*/  IMAD.U32 R3, RZ, RZ, UR5 ;  /* 0x00000005ff037e24 */ /* 0x000fce000f8e00ff */
.L_x_26:
[----:B01---5:R-:W-:Y:S05]  /*1a40*/  @!P0 BRA `(.L_x_20) ;  /* 0x0000000000048947 */ /* 0x023fea0003800000 */
[----:B------:R-:W-:Y:S01]  /*1a50*/  BPT.TRAP 0x1 ;  /* 0x000000040000795c */ /* 0x000fe20000300000 */
.L_x_20:
[----:B------:R-:W-:Y:S01]  /*1a60*/  ULEA UR4, UR8, UR42, 0x3 ;  /* 0x0000002a08047291 */ /* 0x000fe2000f8e183f */
[----:B------:R-:W-:-:S08]  /*1a70*/  SHF.L.U32 R4, R3, 0x1f, RZ ;  /* 0x0000001f03047819 */ /* 0x000fd000000006ff */
[----:B------:R0:W1:Y:S01]  /*1a80*/  SYNCS.PHASECHK.TRANS64.TRYWAIT P1, [UR4], R4 ;  /* 0x00000004ff0075a7 */ /* 0x0000620008020144 */
[----:B------:R-:W-:Y:S05]  /*1a90*/  @!P0 BRA `(.L_x_21) ;  /* 0x0000000000048947 */ /* 0x000fea0003800000 */
[----:B------:R-:W-:Y:S01]  /*1aa0*/  BPT.TRAP 0x1 ;  /* 0x000000040000795c */ /* 0x000fe20000300000 */
.L_x_21:
[----:B-1----:R-:W-:Y:S05]  /*1ab0*/  @P1 BRA `(.L_x_22) ;  /* 0x0000000000081947 */ /* 0x002fea0003800000 */
[----:B------:R-:W1:Y:S02]  /*1ac0*/  SYNCS.PHASECHK.TRANS64.TRYWAIT P1, [UR4], R4 ;  /* 0x00000004ff0075a7 */ /* 0x000e640008020144 */
[----:B-1----:R-:W-:Y:S05]  /*1ad0*/  @!P1 BRA `(.L_x_23) ;  /* 0x0000014400709947 */ /* 0x002fea0003800000 */
.L_x_22:
[----:B------:R-:W-:Y:S04]  /*1ae0*/  STL [R1+0x2d8], R163 ;  /* 0x0002d8a301007387 */ /* 0x000fe80000100800 */
        /* <DEDUP_REMOVED lines=25> */
[----:B------:R2:W-:Y:S04]  /*1c80*/  STL.64 [R1+0x208], R100 ;  /* 0x0002086401007387 */ /* 0x0005e80000100a00 */
[----:B--2---:R-:W2:Y:S04]  /*1c90*/  LDL.LU.64 R100, [R1] ;  /* 0x0000000001647983 */ /* 0x004ea80000300a00 */
[----:B------:R-:W2:Y:S04]  /*1ca0*/  LDL.LU.64 R102, [R1+0x8] ;  /* 0x0000080001667983 */ /* 0x000ea80000300a00 */
        /* <DEDUP_REMOVED lines=61> */
[----:B------:R-:W2:Y:S01]  /*2080*/  LDL.LU.64 R226, [R1+0x1f8] ;  /* 0x0001f80001e27983 */ /* 0x000ea20000300a00 */
[----:B------:R-:W-:-:S02]  /*2090*/  UIMAD UR4, UR8, 0x180, UR44 ;  /* 0x00000180080478a4 */ /* 0x000fc4000f8e022c */
[----:B------:R-:W-:Y:S01]  /*20a0*/  ULEA UR6, UR8, UR10, 0x9 ;  /* 0x0000000a08067291 */ /* 0x000fe2000f8e483f */
[----:B------:R-:W-:Y:S01]  /*20b0*/  UMOV UR5, 0xc0000010 ;  /* 0xc000001000057882 */ /* 0x000fe20000000000 */
[----:B------:R-:W-:Y:S01]  /*20c0*/  UMOV UR7, 0xc0000010 ;  /* 0xc000001000077882 */ /* 0x000fe20000000000 */
[----:B--2---:R-:W-:-:S06]  /*20d0*/  WARPGROUP.ARRIVE ;  /* 0x00000000000079c5 */ /* 0x004fcc0000000000 */
[----:B------:R-:W-:Y:S03]  /*20e0*/  HGMMA.64x256x16.F32.BF16 R100, gdesc[UR4], R100, gsb0 ;  /* 0x03e00000046479f0 */ /* 0x000fe60008001864 */
        /* <DEDUP_REMOVED lines=65> */
[----:B--2---:R3:W5:Y:S04]  /*2500*/  LDL.LU R163, [R1+0x2d8] ;  /* 0x0002d80001a37983 */ /* 0x0047680000300800 */
        /* <DEDUP_REMOVED lines=26> */
[----:B------:R-:W-:Y:S01]  /*26b0*/  UIADD3 UR4, UR4, 0x100, URZ ;  /* 0x0000010004047890 */ /* 0x000fe2000fffe03f */
[----:B------:R-:W-:Y:S01]  /*26c0*/  UMOV UR5, 0xc0000010 ;  /* 0xc000001000057882 */ /* 0x000fe20000000000 */
[----:B--2---:R-:W-:-:S07]  /*26d0*/  WARPGROUP.ARRIVE ;  /* 0x00000000000079c5 */ /* 0x004fce0000000000 */
[----:B------:R-:W-:Y:S03]  /*26e0*/  HGMMA.64x256x16.F32.BF16 R24, gdesc[UR4], R24, gsb0 ;  /* 0x03e00000041879f0 */ /* 0x000fe60008001818 */
[----:B------:R-:W-:Y:S02]  /*26f0*/  WARPGROUP.DEPBAR.LE gsb0, 0x0 ;  /* 0x00008000000079c5 */ /* 0x000fe40000010000 */
[----:B---3--:R-:W-:Y:S05]  /*2700*/  @!P0 BRA `(.L_x_24) ;  /* 0x0000000000048947 */ /* 0x008fea0003800000 */
[----:B------:R-:W-:Y:S01]  /*2710*/  BPT.TRAP 0x1 ;  /* 0x000000040000795c */ /* 0x000fe20000300000 */
.L_x_24:
[----:B------:R-:W-:Y:S02]  /*2720*/  UISETP.GT.U32.AND UP0, UPT, UR40, 0x1, UPT ;  /* 0x000000012800788c */ /* 0x000fe4000bf04070 */
[----:B------:R-:W-:-:S04]  /*2730*/  ULEA UR4, UR9, UR42, 0x3 ;  /* 0x0000002a09047291 */ /* 0x000fc8000f8e183f */
[----:B------:R-:W-:Y:S01]  /*2740*/  UIADD3 UR4, UR4, 0x80, URZ ;  /* 0x0000008004047890 */ /* 0x000fe2000fffe03f */
[----:B------:R-:W-:-:S03]  /*2750*/  PLOP3.LUT P1, PT, PT, PT, UP0, 0x80, 0x0 ;  /* 0x000000000000781c */ /* 0x000fc60003f2f008 */
[----:B------:R-:W-:-:S09]  /*2760*/  UPRMT UR4, URZ, 0x654, UR4 ;  /* 0x000006543f047896 */ /* 0x000fd20008000004 */
[----:B------:R-:W-:Y:S01]  /*2770*/  SYNCS.ARRIVE.TRANS64.RED.A1T0 RZ, [UR4], RZ ;  /* 0x000000ffffff79a7 */ /* 0x000fe20008100404 */
[----:B------:R-:W-:Y:S05]  /*2780*/  @P1 BRA `(.L_x_25) ;  /* 0x0000000000041947 */ /* 0x000fea0003800000 */
[----:B------:R-:W-:Y:S01]  /*2790*/  BPT.TRAP 0x1 ;  /* 0x000000040000795c */ /* 0x000fe20000300000 */
.L_x_25:
[----:B------:R-:W-:Y:S01]  /*27a0*/  UIADD3 UR8, UR8, 0x1, URZ ;  /* 0x0000000108087890 */ /* 0x000fe2000fffe03f */
[C---:B------:R-:W-:Y:S01]  /*27b0*/  ISETP.GT.AND P1, PT, R0.reuse, 0x1, PT ;  /* 0x000000010000780c */ /* 0x040fe20003f24270 */
[----:B------:R-:W-:Y:S01]  /*27c0*/  UIADD3 UR9, UR9, 0x1, URZ ;  /* 0x0000000109097890 */ /* 0x000fe2000fffe03f */
[----:B------:R-:W-:Y:S01]  /*27d0*/  VIADD R0, R0, 0xffffffff ;  /* 0xffffffff00007836 */ /* 0x000fe20000000000 */
[----:B------:R-:W-:Y:S02]  /*27e0*/  UISETP.NE.AND UP0, UPT, UR8, 0x10, UPT ;  /* 0x000000100800788c */ /* 0x000fe4000bf05270 */
[----:B------:R-:W-:Y:S02]  /*27f0*/  UISETP.NE.AND UP1, UPT, UR9, 0x10, UPT ;  /* 0x000000100900788c */ /* 0x000fe4000bf25270 */
[----:B------:R-:W-:Y:S02]  /*2800*/  USEL UR4, URZ, 0x1, UP0 ;  /* 0x000000013f047887 */ /* 0x000fe40008000000 */
[----:B------:R-:W-:-:S02]  /*2810*/  USEL UR8, UR8, URZ, UP0 ;  /* 0x0000003f08087287 */ /* 0x000fc40008000000 */
[----:B------:R-:W-:Y:S02]  /*2820*/  USEL UR9, UR9, URZ, UP1 ;  /* 0x0000003f09097287 */ /* 0x000fe40008800000 */
[----:B------:R-:W-:Y:S01]  /*2830*/  LOP3.LUT R3, R3, UR4, RZ, 0x3c, !PT ;  /* 0x0000000403037c12 */ /* 0x000fe2000f8e3cff */
[----:B------:R-:W-:Y:S09]  /*2840*/  @P1 BRA `(.L_x_26) ;  /* 0xfffffff0007c1947 */ /* 0x000ff2000383ffff */
.L_x_19:
[----:B01----:R-:W0:Y:S02]  /*2850*/  LDC R0, c[0x0][0x28c] ;  /* 0x0000a300ff007b82 */ /* 0x003e240000000800 */
[----:B0-----:R-:W-:-:S13]  /*2860*/  ISETP.GE.AND P1, PT, R0, 0x1, PT ;  /* 0x000000010000780c */ /* 0x001fda0003f26270 */
[----:B------:R-:W-:Y:S05]  /*2870*/  @!P1 BRA `(.L_x_27) ;  /* 0x0000000000349947 */ /* 0x000fea0003800000 */
[----:B------:R-:W-:Y:S05]  /*2880*/  @!P0 BRA `(.L_x_28) ;  /* 0x0000000000048947 */ /* 0x000fea0003800000 */
[----:B------:R-:W-:Y:S01]  /*2890*/  BPT.TRAP 0x1 ;  /* 0x000000040000795c */ /* 0x000fe20000300000 */
.L_x_28:
[----:B------:R-:W-:Y:S01]  /*28a0*/  R2UR UR4, R5 ;  /* 0x00000000050472ca */ /* 0x000fe200000e0000 */
[----:B------:R-:W-:-:S06]  /*28b0*/  UISETP.GT.U32.AND UP0, UPT, UR40, 0x1, UPT ;  /* 0x000000012800788c */ /* 0x000fcc000bf04070 */
[----:B------:R-:W-:-:S06]  /*28c0*/  PLOP3.LUT P0, PT, PT, PT, UP0, 0x80, 0x0 ;  /* 0x000000000000781c */ /* 0x000fcc0003f0f008 */
[----:B------:R-:W-:-:S04]  /*28d0*/  UIADD3 UR4, UR4, UR39, URZ ;  /* 0x0000002704047290 */ /* 0x000fc8000fffe03f */
[----:B------:R-:W-:-:S04]  /*28e0*/  USHF.L.U32 UR4, UR4, 0x3, URZ ;  /* 0x0000000304047899 */ /* 0x000fc8000800063f */
[----:B------:R-:W-:-:S04]  /*28f0*/  ULOP3.LUT UR4, UR4, 0x78, URZ, 0xc0, !UPT ;  /* 0x0000007804047892 */ /* 0x000fc8000f8ec03f */
[----:B------:R-:W-:-:S04]  /*2900*/  UIADD3 UR4, UR42, 0x80, UR4 ;  /* 0x000000802a047890 */ /* 0x000fc8000fffe004 */
[----:B------:R-:W-:-:S09]  /*2910*/  UPRMT UR4, URZ, 0x654, UR4 ;  /* 0x000006543f047896 */ /* 0x000fd20008000004 */
[----:B------:R-:W-:Y:S01]  /*2920*/  SYNCS.ARRIVE.TRANS64.RED.A1T0 RZ, [UR4], RZ ;  /* 0x000000ffffff79a7 */ /* 0x000fe20008100404 */
[----:B------:R-:W-:Y:S05]  /*2930*/  @P0 BRA `(.L_x_27) ;  /* 0x0000000000040947 */ /* 0x000fea0003800000 */
[----:B------:R-:W-:Y:S01]  /*2940*/  BPT.TRAP 0x1 ;  /* 0x000000040000795c */ /* 0x000fe20000300000 */
.L_x_27:
[----:B------:R-:W0:Y:S01]  /*2950*/  S2R R7, SR_TID.X ;  /* 0x0000000000077919 */ /* 0x000e220000002100 */
[----:B------:R-:W1:Y:S01]  /*2960*/  LDC R3, c[0x0][0x288] ;  /* 0x0000a200ff037b82 */ /* 0x000e620000000800 */
[----:B------:R-:W-:Y:S01]  /*2970*/  IMAD.SHL.U32 R0, R19, 0x100, RZ ;  /* 0x0000010013007824 */ /* 0x000fe200078e00ff */
[----:B-----5:R-:W-:Y:S01]  /*2980*/  LOP3.LUT R5, R163, 0x1, RZ, 0xc0, !PT ;  /* 0x00000001a3057812 */ /* 0x020fe200078ec0ff */
[----:B------:R-:W-:Y:S01]  /*2990*/  UIADD3 UR39, UR41, UR39, URZ ;  /* 0x0000002729277290 */ /* 0x000fe2000fffe03f */
[----:B------:R-:W-:Y:S01]  /*29a0*/  IMAD.MOV.U32 R162, RZ, RZ, -0x1 ;  /* 0xffffffffffa27424 */ /* 0x000fe200078e00ff */
[----:B------:R-:W-:Y:S01]  /*29b0*/  ULDC UR4, c[0x0][0x284] ;  /* 0x0000a10000047ab9 */ /* 0x000fe20000000800 */
[----:B------:R-:W-:Y:S01]  /*29c0*/  USHF.R.S32.HI UR10, URZ, 0x1f, UR43 ;  /* 0x0000001f3f0a7899 */ /* 0x000fe2000801142b */
[----:B------:R-:W-:Y:S01]  /*29d0*/  IMAD.SHL.U32 R18, R5, 0x40, RZ ;  /* 0x0000004005127824 */ /* 0x000fe200078e00ff */
[----:B------:R-:W-:Y:S01]  /*29e0*/  UISETP.GT.U32.AND UP0, UPT, UR39, 0xf, UPT ;  /* 0x0000000f2700788c */ /* 0x000fe2000bf04070 */
[----:B------:R-:W-:-:S03]  /*29f0*/  ULDC.64 UR8, c[0x0][0x5d0] ;  /* 0x0001740000087ab9 */ /* 0x000fc60000000a00 */
[----:B------:R-:W-:Y:S02]  /*2a00*/  UISETP.LT.U32.AND UP0, UPT, UR41, 0x10, UP0 ;  /* 0x000000102900788c */ /* 0x000fe40008701070 */
[----:B------:R-:W-:Y:S02]  /*2a10*/  UIMAD UR5, UR10, UR8, URZ ;  /* 0x000000080a0572a4 */ /* 0x000fe4000f8e023f */
[----:B------:R-:W-:Y:S02]  /*2a20*/  USEL UR6, URZ, 0x1, !UP0 ;  /* 0x000000013f067887 */ /* 0x000fe4000c000000 */
[----:B------:R-:W-:Y:S01]  /*2a30*/  UIMAD UR5, UR43, UR9, UR5 ;  /* 0x000000092b0572a4 */ /* 0x000fe2000f8e0205 */
[----:B-1----:R-:W-:Y:S02]  /*2a40*/  ISETP.GE.AND P0, PT, R0, R3, PT ;  /* 0x000000030000720c */ /* 0x002fe40003f06270 */
[C---:B0-----:R-:W-:Y:S01]  /*2a50*/  LOP3.LUT R4, R7.reuse, 0x3, RZ, 0xc0, !PT ;  /* 0x0000000307047812 */ /* 0x041fe200078ec0ff */
[C---:B------:R-:W-:Y:S01]  /*2a60*/  IMAD.SHL.U32 R20, R7.reuse, 0x2, RZ ;  /* 0x0000000207147824 */ /* 0x040fe200078e00ff */
[----:B------:R-:W-:-:S03]  /*2a70*/  LOP3.LUT R6, R7, 0x60, RZ, 0xc0, !PT ;  /* 0x0000006007067812 */ /* 0x000fc600078ec0ff */
[----:B------:R-:W-:Y:S01]  /*2a80*/  IMAD R4, R4, -0x2, R3 ;  /* 0xfffffffe04047824 */ /* 0x000fe200078e0203 */
[----:B------:R-:W-:Y:S02]  /*2a90*/  SHF.R.U32.HI R3, RZ, 0x2, R7 ;  /* 0x00000002ff037819 */ /* 0x000fe40000011607 */
[----:B------:R-:W-:Y:S01]  /*2aa0*/  SHF.R.U32.HI R6, RZ, 0x1, R6 ;  /* 0x00000001ff067819 */ /* 0x000fe20000011606 */
[----:B------:R-:W-:Y:S01]  /*2ab0*/  IMAD.IADD R0, R4, 0x1, -R0 ;  /* 0x0000000104007824 */ /* 0x000fe200078e0a00 */
[----:B------:R-:W-:Y:S01]  /*2ac0*/  LOP3.LUT R3, R3, 0x7, RZ, 0xc0, !PT ;  /* 0x0000000703037812 */ /* 0x000fe200078ec0ff */
[----:B------:R-:W-:Y:S01]  /*2ad0*/  IMAD R4, R22, 0xc0, RZ ;  /* 0x000000c016047824 */ /* 0x000fe200078e02ff */
[----:B------:R-:W-:Y:S02]  /*2ae0*/  LOP3.LUT R20, R20, 0x6, RZ, 0xc0, !PT ;  /* 0x0000000614147812 */ /* 0x000fe400078ec0ff */
[--C-:B------:R-:W-:Y:S02]  /*2af0*/  LOP3.LUT R18, R18, 0x40, R3.reuse, 0xe2, !PT ;  /* 0x0000004012127812 */ /* 0x100fe400078ee203 */
[----:B------:R-:W-:-:S02]  /*2b00*/  IADD3 R3, RZ, -R6, -R3 ;  /* 0x80000006ff037210 */ /* 0x000fc40007ffe803 */
[----:B------:R-:W-:Y:S02]  /*2b10*/  ISETP.GE.OR P0, PT, R4, UR4, P0 ;  /* 0x0000000404007c0c */ /* 0x000fe40008706670 */
[----:B------:R-:W-:Y:S01]  /*2b20*/  PRMT R20, R20, 0x6540, R19 ;  /* 0x0000654014147816 */ /* 0x000fe20000000013 */
[----:B------:R-:W-:Y:S01]  /*2b30*/  IMAD R3, R5, -0x40, R3 ;  /* 0xffffffc005037824 */ /* 0x000fe200078e0203 */
[----:B------:R-:W-:Y:S01]  /*2b40*/  LOP3.LUT R18, R18, R6, RZ, 0xfc, !PT ;  /* 0x0000000612127212 */ /* 0x000fe200078efcff */
[----:B------:R-:W-:Y:S01]  /*2b50*/  IMAD.U32 R6, RZ, RZ, UR8 ;  /* 0x00000008ff067e24 */ /* 0x000fe2000f8e00ff */
[--C-:B------:R-:W-:Y:S01]  /*2b60*/  SHF.R.S32.HI R21, RZ, 0x1f, R20.reuse ;  /* 0x0000001fff157819 */ /* 0x100fe20000011414 */
[----:B------:R-:W-:Y:S01]  /*2b70*/  IMAD.MOV.U32 R19, RZ, RZ, RZ ;  /* 0x000000ffff137224 */ /* 0x000fe200078e00ff */
[----:B------:R-:W-:Y:S01]  /*2b80*/  IADD3 R3, -R4, UR4, R3 ;  /* 0x0000000404037c10 */ /* 0x000fe2000fffe103 */
[----:B------:R-:W-:Y:S01]  /*2b90*/  USHF.R.U32.HI UR4, URZ, 0x4, UR39 ;  /* 0x000000043f047899 */ /* 0x000fe20008011627 */
[----:B------:R-:W-:Y:S01]  /*2ba0*/  IMAD.WIDE.U32 R6, R6, UR43, R20 ;  /* 0x0000002b06067c25 */ /* 0x000fe2000f8e0014 */
[----:B------:R-:W-:-:S02]  /*2bb0*/  ULOP3.LUT UR39, UR39, 0xf, URZ, 0xc0, !UPT ;  /* 0x0000000f27277892 */ /* 0x000fc4000f8ec03f */
[----:B------:R-:W-:Y:S01]  /*2bc0*/  ULOP3.LUT UR4, UR4, 0x1, URZ, 0xc0, !UPT ;  /* 0x0000000104047892 */ /* 0x000fe2000f8ec03f */
[----:B------:R-:W-:Y:S02]  /*2bd0*/  VIADD R7, R7, UR5 ;  /* 0x0000000507077c36 */ /* 0x000fe40008000000 */
[----:B------:R-:W-:Y:S01]  /*2be0*/  IMAD.WIDE R18, R22, 0xc0, R18 ;  /* 0x000000c016127825 */ /* 0x000fe200078e0212 */
[----:B------:R-:W-:-:S04]  /*2bf0*/  UISETP.NE.U32.AND UP1, UPT, UR4, 0x1, UPT ;  /* 0x000000010400788c */ /* 0x000fc8000bf25070 */
[----:B------:R-:W-:-:S04]  /*2c00*/  UISETP.GT.U32.AND UP0, UPT, UR41, 0xf, !UP1 ;  /* 0x0000000f2900788c */ /* 0x000fc8000cf04070 */
[----:B------:R-:W-:-:S04]  /*2c10*/  USEL UR4, URZ, 0x1, !UP0 ;  /* 0x000000013f047887 */ /* 0x000fc8000c000000 */
[----:B------:R-:W-:Y:S01]  /*2c20*/  ULOP3.LUT UR38, UR4, UR38, UR6, 0x96, !UPT ;  /* 0x0000002604267292 */ /* 0x000fe2000f8e9606 */
[----:B------:R-:W-:Y:S11]  /*2c30*/  @P0 BRA `(.L_x_29) ;  /* 0x0000010c00d40947 */ /* 0x000ff60003800000 */
[----:B------:R-:W-:Y:S01]  /*2c40*/  FSETP.NEU.AND P0, PT, R16, RZ, PT ;  /* 0x000000ff1000720b */ /* 0x000fe20003f0d000 */
[----:B------:R-:W-:Y:S01]  /*2c50*/  ULDC.64 UR4, c[0x0][0x5c8] ;  /* 0x0001720000047ab9 */ /* 0x000fe20000000a00 */
[----:B------:R-:W-:Y:S01]  /*2c60*/  ISETP.GT.AND P3, PT, R3, RZ, PT ;  /* 0x000000ff0300720c */ /* 0x000fe20003f64270 */
[----:B------:R-:W-:Y:S01]  /*2c70*/  IMAD R10, R19, UR4, RZ ;  /* 0x00000004130a7c24 */ /* 0x000fe2000f8e02ff */
[----:B------:R-:W-:Y:S01]  /*2c80*/  BSSY B0, `(.L_x_29) ;  /* 0x00010f0000007945 */ /* 0x000fe20003800000 */
[----:B------:R-:W-:Y:S01]  /*2c90*/  IMAD.WIDE.U32 R6, R18, UR4, R6 ;  /* 0x0000000412067c25 */ /* 0x000fe2000f8e0006 */
[----:B------:R-:W-:-:S03]  /*2ca0*/  ISETP.GT.AND P1, PT, R0, RZ, P3 ;  /* 0x000000ff0000720c */ /* 0x000fc60001f24270 */
[----:B------:R-:W-:-:S04]  /*2cb0*/  IMAD R10, R18, UR5, R10 ;  /* 0x00000005120a7c24 */ /* 0x000fc8000f8e020a */
[----:B------:R-:W-:Y:S01]  /*2cc0*/  IMAD.IADD R10, R7, 0x1, R10 ;  /* 0x00000001070a7824 */ /* 0x000fe200078e020a */
[----:B------:R-:W-:Y:S06]  /*2cd0*/  @!P0 BRA `(.L_x_30) ;  /* 0x000000b800088947 */ /* 0x000fec0003800000 */
[----:B------:R-:W0:Y:S01]  /*2ce0*/  LDC.64 R152, c[0x0][0x5b8] ;  /* 0x00016e00ff987b82 */ /* 0x000e220000000a00 */
[----:B------:R-:W2:Y:S01]  /*2cf0*/  LDL.LU R11, [R1] ;  /* 0x00000000010b7983 */ /* 0x000ea20000300800 */
[----:B------:R-:W-:-:S06]  /*2d00*/  ULDC.64 UR6, c[0x0][0x5c0] ;  /* 0x0001700000067ab9 */ /* 0x000fcc0000000a00 */
[----:B------:R-:W1:Y:S08]  /*2d10*/  LDC.64 R14, c[0x0][0x5b0] ;  /* 0x00016c00ff0e7b82 */ /* 0x000e700000000a00 */
[----:B------:R-:W3:Y:S01]  /*2d20*/  LDC.64 R12, c[0x0][0x5a8] ;  /* 0x00016a00ff0c7b82 */ /* 0x000ee20000000a00 */
[C---:B0-----:R-:W-:Y:S02]  /*2d30*/  IMAD R159, R152.reuse, UR10, RZ ;  /* 0x0000000a989f7c24 */ /* 0x041fe4000f8e02ff */
[----:B------:R-:W-:-:S04]  /*2d40*/  IMAD.WIDE.U32 R154, R152, UR43, R20 ;  /* 0x0000002b989a7c25 */ /* 0x000fc8000f8e0014 */
[----:B------:R-:W-:Y:S02]  /*2d50*/  IMAD R159, R153, UR43, R159 ;  /* 0x0000002b999f7c24 */ /* 0x000fe4000f8e029f */
[-C--:B-1----:R-:W-:Y:S02]  /*2d60*/  IMAD R158, R19, R14.reuse, RZ ;  /* 0x0000000e139e7224 */ /* 0x082fe400078e02ff */
[----:B------:R-:W-:Y:S02]  /*2d70*/  IMAD.IADD R23, R155, 0x1, R159 ;  /* 0x000000019b177824 */ /* 0x000fe400078e029f */
[----:B------:R-:W-:Y:S02]  /*2d80*/  IMAD.MOV.U32 R22, RZ, RZ, R154 ;  /* 0x000000ffff167224 */ /* 0x000fe400078e009a */
[C---:B------:R-:W-:Y:S02]  /*2d90*/  IMAD R158, R18.reuse, R15, R158 ;  /* 0x0000000f129e7224 */ /* 0x040fe400078e029e */
[----:B------:R-:W-:-:S04]  /*2da0*/  IMAD.WIDE.U32 R4, R18, R14, R22 ;  /* 0x0000000e12047225 */ /* 0x000fc800078e0016 */
[----:B------:R-:W-:Y:S01]  /*2db0*/  IMAD.IADD R5, R5, 0x1, R158 ;  /* 0x0000000105057824 */ /* 0x000fe200078e029e */
[----:B---3--:R-:W-:-:S04]  /*2dc0*/  LEA R8, P0, R4, R12, 0x1 ;  /* 0x0000000c04087211 */ /* 0x008fc800078008ff */
[----:B------:R-:W-:-:S05]  /*2dd0*/  LEA.HI.X R9, R4, R13, R5, 0x1, P0 ;  /* 0x0000000d04097211 */ /* 0x000fca00000f0c05 */
[----:B------:R-:W3:Y:S01]  /*2de0*/  @P1 LDG.E.LTC128B.U16 R153, desc[UR36][R8.64] ;  /* 0x0000002408991981 */ /* 0x000ee2000c1e1520 */
[----:B------:R-:W-:Y:S01]  /*2df0*/  BSSY B1, `(.L_x_31) ;  /* 0x0000011000017945 */ /* 0x000fe20003800000 */
[----:B---3--:R-:W-:-:S04]  /*2e00*/  IMAD.U32 R4, R153, 0x10000, RZ ;  /* 0x0001000099047824 */ /* 0x008fc800078e00ff */
[----:B------:R-:W-:-:S04]  /*2e10*/  FMUL R4, R4, R16 ;  /* 0x0000001004047220 */ /* 0x000fc80000400000 */
[----:B--2---:R-:W-:Y:S01]  /*2e20*/  FFMA R7, R11, R2, R4 ;  /* 0x000000020b077223 */ /* 0x004fe20000000004 */
[----:B------:R-:W-:-:S04]  /*2e30*/  LEA R4, P0, R6, UR6, 0x1 ;  /* 0x0000000606047c11 */ /* 0x000fc8000f8008ff */
[----:B------:R-:W-:Y:S02]  /*2e40*/  LEA.HI.X R5, R6, UR7, R10, 0x1, P0 ;  /* 0x0000000706057c11 */ /* 0x000fe400080f0c0a */
[----:B------:R-:W-:-:S05]  /*2e50*/  F2FP.BF16.F32.PACK_AB R6, RZ, R7 ;  /* 0x00000007ff06723e */ /* 0x000fca00000010ff */
[----:B------:R0:W-:Y:S02]  /*2e60*/  @P1 STG.E.U16 desc[UR36][R4.64], R6 ;  /* 0x0000000604001986 */ /* 0x0001e4000c101524 */
[----:B0-----:R-:W-:-:S04]  /*2e70*/  IMAD.WIDE.U32 R6, R18, R14, R20 ;  /* 0x0000000e12067225 */ /* 0x001fc800078e0014 */
[----:B------:R-:W-:Y:S02]  /*2e80*/  IMAD.IADD R7, R158, 0x1, R7 ;  /* 0x000000019e077824 */ /* 0x000fe400078e0207 */
[----:B------:R-:W-:-:S04]  /*2e90*/  IMAD.WIDE.U32 R6, R152, UR43, R6 ;  /* 0x0000002b98067c25 */ /* 0x000fc8000f8e0006 */
[----:B------:R-:W-:Y:S01]  /*2ea0*/  IMAD.IADD R7, R159, 0x1, R7 ;  /* 0x000000019f077824 */ /* 0x000fe200078e0207 */
[----:B------:R-:W-:-:S04]  /*2eb0*/  LEA R10, P0, R6, R12, 0x1 ;  /* 0x0000000c060a7211 */ /* 0x000fc800078008ff */
[----:B------:R-:W-:Y:S02]  /*2ec0*/  LEA.HI.X R11, R6, R13, R7, 0x1, P0 ;  /* 0x0000000d060b7211 */ /* 0x000fe400000f0c07 */
[----:B------:R-:W-:-:S13]  /*2ed0*/  ISETP.GT.AND P0, PT, R0, 0x1, P3 ;  /* 0x000000010000780c */ /* 0x000fda0001f04270 */
[----:B------:R-:W-:Y:S05]  /*2ee0*/  @!P0 BRA `(.L_x_32) ;  /* 0x0000000000048947 */ /* 0x000fea0003800000 */
[----:B------:R0:W5:Y:S02]  /*2ef0*/  LDG.E.LTC128B.U16 R153, desc[UR36][R10.64+0x2] ;  /* 0x000002240a997981 */ /* 0x000164000c1e1520 */
.L_x_32:
[----:B------:R-:W-:Y:S05]  /*2f00*/  BSYNC B1 ;  /* 0x0000000000017941 */ /* 0x000fea0003800000 */
.L_x_31:
[----:B------:R-:W2:Y:S01]  /*2f10*/  LDL.LU R7, [R1+0x4] ;  /* 0x0000040001077983 */ /* 0x000ea20000300800 */
[----:B-----5:R-:W-:Y:S01]  /*2f20*/  IMAD.U32 R6, R153, 0x10000, RZ ;  /* 0x0001000099067824 */ /* 0x020fe200078e00ff */
[C---:B------:R-:W-:Y:S01]  /*2f30*/  SHF.L.U64.HI R157, R14.reuse, 0x3, R15 ;  /* 0x000000030e9d7819 */ /* 0x040fe2000001020f */
[----:B------:R-:W-:Y:S01]  /*2f40*/  IMAD.SHL.U32 R156, R14, 0x8, RZ ;  /* 0x000000080e9c7824 */ /* 0x000fe200078e00ff */
[----:B------:R-:W3:Y:S01]  /*2f50*/  LDL.LU R160, [R1+0x8] ;  /* 0x0000080001a07983 */ /* 0x000ee20000300800 */
[----:B------:R-:W-:-:S04]  /*2f60*/  FMUL R6, R6, R16 ;  /* 0x0000001006067220 */ /* 0x000fc80000400000 */
[----:B--2---:R-:W-:-:S05]  /*2f70*/  FFMA R6, R7, R2, R6 ;  /* 0x0000000207067223 */ /* 0x004fca0000000006 */
[----:B------:R-:W-:-:S05]  /*2f80*/  F2FP.BF16.F32.PACK_AB R6, RZ, R6 ;  /* 0x00000006ff06723e */ /* 0x000fca00000010ff */
[----:B------:R1:W-:Y:S01]  /*2f90*/  @P0 STG.E.U16 desc[UR36][R4.64+0x2], R6 ;  /* 0x0000020604000986 */ /* 0x0003e2000c101524 */
[----:B------:R-:W-:-:S04]  /*2fa0*/  ISETP.GT.AND P0, PT, R3, 0x8, PT ;  /* 0x000000080300780c */ /* 0x000fc80003f04270 */
[----:B------:R-:W-:Y:S01]  /*2fb0*/  ISETP.GT.AND P1, PT, R0, RZ, P0 ;  /* 0x000000ff0000720c */ /* 0x000fe20000724270 */
[----:B-1----:R-:W-:-:S04]  /*2fc0*/  IMAD.WIDE.U32 R6, R18, R14, R156 ;  /* 0x0000000e12067225 */ /* 0x002fc800078e009c */
[----:B------:R-:W-:Y:S01]  /*2fd0*/  IMAD.IADD R158, R158, 0x1, R7 ;  /* 0x000000019e9e7824 */ /* 0x000fe200078e0207 */
[----:B------:R-:W-:-:S04]  /*2fe0*/  IADD3 R7, P2, R154, R6, RZ ;  /* 0x000000069a077210 */ /* 0x000fc80007f5e0ff */
[----:B------:R-:W-:Y:S02]  /*2ff0*/  IADD3.X R9, R158, R23, RZ, P2, !PT ;  /* 0x000000179e097210 */ /* 0x000fe400017fe4ff */
[----:B------:R-:W-:-:S04]  /*3000*/  LEA R8, P2, R7, R12, 0x1 ;  /* 0x0000000c07087211 */ /* 0x000fc800078408ff */
[----:B------:R-:W-:-:S05]  /*3010*/  LEA.HI.X R9, R7, R13, R9, 0x1, P2 ;  /* 0x0000000d07097211 */ /* 0x000fca00010f0c09 */
[----:B------:R1:W2:Y:S01]  /*3020*/  @P1 LDG.E.LTC128B.U16 R153, desc[UR36][R8.64] ;  /* 0x0000002408991981 */ /* 0x0002a2000c1e1520 */
[----:B------:R-:W-:Y:S01]  /*3030*/  IADD3 R6, P2, R20, R6, RZ ;  /* 0x0000000614067210 */ /* 0x000fe20007f5e0ff */
[----:B------:R-:W-:Y:S01]  /*3040*/  BSSY B1, `(.L_x_33) ;  /* 0x0000016000017945 */ /* 0x000fe20003800000 */
[----:B------:R-:W-:-:S03]  /*3050*/  ISETP.GT.AND P4, PT, R0, 0x1, P0 ;  /* 0x000000010000780c */ /* 0x000fc60000784270 */
[----:B------:R-:W-:Y:S02]  /*3060*/  IMAD.X R7, R21, 0x1, R158, P2 ;  /* 0x0000000115077824 */ /* 0x000fe400010e069e */
[----:B------:R-:W-:Y:S02]  /*3070*/  IMAD.U32 R158, RZ, RZ, UR5 ;  /* 0x00000005ff9e7e24 */ /* 0x000fe4000f8e00ff */
[----:B------:R-:W-:-:S04]  /*3080*/  IMAD.WIDE.U32 R6, R152, UR43, R6 ;  /* 0x0000002b98067c25 */ /* 0x000fc8000f8e0006 */
[----:B------:R-:W-:Y:S01]  /*3090*/  IMAD.IADD R7, R159, 0x1, R7 ;  /* 0x000000019f077824 */ /* 0x000fe200078e0207 */
[----:B-1----:R-:W-:-:S04]  /*30a0*/  LEA R8, P2, R6, R12, 0x1 ;  /* 0x0000000c06087211 */ /* 0x002fc800078408ff */
[----:B------:R-:W-:Y:S01]  /*30b0*/  LEA.HI.X R9, R6, R13, R7, 0x1, P2 ;  /* 0x0000000d06097211 */ /* 0x000fe200010f0c07 */
[----:B--2---:R-:W-:-:S04]  /*30c0*/  IMAD.U32 R6, R153, 0x10000, RZ ;  /* 0x0001000099067824 */ /* 0x004fc800078e00ff */
[----:B------:R-:W-:-:S04]  /*30d0*/  FMUL R6, R6, R16 ;  /* 0x0000001006067220 */ /* 0x000fc80000400000 */
[----:B---3--:R-:W-:Y:S01]  /*30e0*/  FFMA R7, R160, R2, R6 ;  /* 0x00000002a0077223 */ /* 0x008fe20000000006 */
[----:B------:R-:W-:Y:S02]  /*30f0*/  IMAD.U32 R160, RZ, RZ, UR4 ;  /* 0x00000004ffa07e24 */ /* 0x000fe4000f8e00ff */
[----:B------:R-:W-:Y:S02]  /*3100*/  IMAD.U32 R6, RZ, RZ, UR4 ;  /* 0x00000004ff067e24 */ /* 0x000fe4000f8e00ff */
[----:B------:R-:W-:Y:S01]  /*3110*/  IMAD.SHL.U32 R160, R160, 0x10, RZ ;  /* 0x00000010a0a07824 */ /* 0x000fe200078e00ff */
[----:B------:R-:W-:Y:S02]  /*3120*/  F2FP.BF16.F32.PACK_AB R7, RZ, R7 ;  /* 0x00000007ff07723e */ /* 0x000fe400000010ff */
[----:B------:R-:W-:Y:S02]  /*3130*/  SHF.L.U64.HI R158, R6, 0x4, R158 ;  /* 0x00000004069e7819 */ /* 0x000fe4000001029e */
[----:B------:R-:W-:-:S02]  /*3140*/  IADD3 R6, P2, R160, R4, RZ ;  /* 0x00000004a0067210 */ /* 0x000fc40007f5e0ff */
[----:B------:R-:W-:-:S03]  /*3150*/  PRMT R161, R7, 0x7610, R161 ;  /* 0x0000761007a17816 */ /* 0x000fc600000000a1 */
[----:B------:R-:W-:-:S05]  /*3160*/  IMAD.X R7, R158, 0x1, R5, P2 ;  /* 0x000000019e077824 */ /* 0x000fca00010e0605 */
[----:B------:R1:W-:Y:S01]  /*3170*/  @P1 STG.E.U16 desc[UR36][R6.64], R161 ;  /* 0x000000a106001986 */ /* 0x0003e2000c101524 */
[----:B------:R-:W-:Y:S05]  /*3180*/  @!P4 BRA `(.L_x_34) ;  /* 0x000000000004c947 */ /* 0x000fea0003800000 */
[----:B------:R2:W5:Y:S02]  /*3190*/  LDG.E.LTC128B.U16 R153, desc[UR36][R8.64+0x2] ;  /* 0x0000022408997981 */ /* 0x000564000c1e1520 */
.L_x_34:
[----:B------:R-:W-:Y:S05]  /*31a0*/  BSYNC B1 ;  /* 0x0000000000017941 */ /* 0x000fea0003800000 */
.L_x_33:
[----:B------:R-:W3:Y:S01]  /*31b0*/  LDL.LU R164, [R1+0xc] ;  /* 0x00000c0001a47983 */ /* 0x000ee20000300800 */
[----:B-1---5:R-:W-:Y:S01]  /*31c0*/  IMAD.U32 R161, R153, 0x10000, RZ ;  /* 0x0001000099a17824 */ /* 0x022fe200078e00ff */
[----:B------:R-:W-:Y:S01]  /*31d0*/  ISETP.GT.AND P1, PT, R0, 0x8, P3 ;  /* 0x000000080000780c */ /* 0x000fe20001f24270 */
[----:B------:R-:W-:Y:S02]  /*31e0*/  BSSY B1, `(.L_x_35) ;  /* 0x0000007000017945 */ /* 0x000fe40003800000 */
[----:B------:R-:W-:-:S04]  /*31f0*/  FMUL R161, R161, R16 ;  /* 0x00000010a1a17220 */ /* 0x000fc80000400000 */
[----:B---3--:R-:W-:-:S05]  /*3200*/  FFMA R161, R164, R2, R161 ;  /* 0x00000002a4a17223 */ /* 0x008fca00000000a1 */
[----:B------:R-:W-:-:S05]  /*3210*/  F2FP.BF16.F32.PACK_AB R161, RZ, R161 ;  /* 0x000000a1ffa1723e */ /* 0x000fca00000010ff */
[----:B------:R1:W-:Y:S01]  /*3220*/  @P4 STG.E.U16 desc[UR36][R6.64+0x2], R161 ;  /* 0x000002a106004986 */ /* 0x0003e2000c101524 */
[----:B------:R-:W-:Y:S05]  /*3230*/  @!P1 BRA `(.L_x_36) ;  /* 0x0000000000049947 */ /* 0x000fea0003800000 */
[----:B------:R3:W5:Y:S02]  /*3240*/  LDG.E.LTC128B.U16 R153, desc[UR36][R10.64+0x10] ;  /* 0x000010240a997981 */ /* 0x000764000c1e1520 */
.L_x_36:
[----:B------:R-:W-:Y:S05]  /*3250*/  BSYNC B1 ;  /* 0x0000000000017941 */ /* 0x000fea0003800000 */
.L_x_35:
[----:B------:R-:W4:Y:S01]  /*3260*/  LDL.LU R164, [R1+0x10] ;  /* 0x0000100001a47983 */ /* 0x000f220000300800 */
[----:B-1---5:R-:W-:Y:S01]  /*3270*/  IMAD.U32 R161, R153, 0x10000, RZ ;  /* 0x0001000099a17824 */ /* 0x022fe200078e00ff */
[----:B------:R-:W-:Y:S01]  /*3280*/  ISETP.GT.AND P2, PT, R0, 0x9, P3 ;  /* 0x000000090000780c */ /* 0x000fe20001f44270 */
[----:B------:R-:W-:Y:S02]  /*3290*/  BSSY B1, `(.L_x_37) ;  /* 0x0000007000017945 */ /* 0x000fe40003800000 */
[----:B------:R-:W-:-:S04]  /*32a0*/  FMUL R161, R161, R16 ;  /* 0x00000010a1a17220 */ /* 0x000fc80000400000 */
[----:B----4-:R-:W-:-:S05]  /*32b0*/  FFMA R161, R164, R2, R161 ;  /* 0x00000002a4a17223 */ /* 0x010fca00000000a1 */
[----:B------:R-:W-:-:S05]  /*32c0*/  F2FP.BF16.F32.PACK_AB R161, RZ, R161 ;  /* 0x000000a1ffa1723e */ /* 0x000fca00000010ff */
[----:B------:R1:W-:Y:S01]  /*32d0*/  @P1 STG.E.U16 desc[UR36][R4.64+0x10], R161 ;  /* 0x000010a104001986 */ /* 0x0003e2000c101524 */
[----:B------:R-:W-:Y:S05]  /*32e0*/  @!P2 BRA `(.L_x_38) ;  /* 0x000000000004a947 */ /* 0x000fea0003800000 */
[----:B------:R4:W5:Y:S02]  /*32f0*/  LDG.E.LTC128B.U16 R153, desc[UR36][R10.64+0x12] ;  /* 0x000012240a997981 */ /* 0x000964000c1e1520 */
.L_x_38:
[----:B------:R-:W-:Y:S05]  /*3300*/  BSYNC B1 ;  /* 0x0000000000017941 */ /* 0x000fea0003800000 */
.L_x_37:
[----:B------:R-:W2:Y:S01]  /*3310*/  LDL.LU R164, [R1+0x14] ;  /* 0x0000140001a47983 */ /* 0x000ea20000300800 */
[----:B-1---5:R-:W-:Y:S01]  /*3320*/  IMAD.U32 R161, R153, 0x10000, RZ ;  /* 0x0001000099a17824 */ /* 0x022fe200078e00ff */
[----:B------:R-:W-:Y:S01]  /*3330*/  ISETP.GT.AND P1, PT, R0, 0x8, P0 ;  /* 0x000000080000780c */ /* 0x000fe20000724270 */
[----:B------:R-:W-:Y:S02]  /*3340*/  BSSY B1, `(.L_x_39) ;  /* 0x0000007000017945 */ /* 0x000fe40003800000 */
[----:B------:R-:W-:-:S04]  /*3350*/  FMUL R161, R161, R16 ;  /* 0x00000010a1a17220 */ /* 0x000fc80000400000 */
[----:B--2---:R-:W-:-:S05]  /*3360*/  FFMA R161, R164, R2, R161 ;  /* 0x00000002a4a17223 */ /* 0x004fca00000000a1 */
[----:B------:R-:W-:-:S05]  /*3370*/  F2FP.BF16.F32.PACK_AB R161, RZ, R161 ;  /* 0x000000a1ffa1723e */ /* 0x000fca00000010ff */
[----:B------:R1:W-:Y:S01]  /*3380*/  @P2 STG.E.U16 desc[UR36][R4.64+0x12], R161 ;  /* 0x000012a104002986 */ /* 0x0003e2000c101524 */
[----:B------:R-:W-:Y:S05]  /*3390*/  @!P1 BRA `(.L_x_40) ;  /* 0x0000000000049947 */ /* 0x000fea0003800000 */
[----:B------:R2:W5:Y:S02]  /*33a0*/  LDG.E.LTC128B.U16 R153, desc[UR36][R8.64+0x10] ;  /* 0x0000102408997981 */ /* 0x000564000c1e1520 */
.L_x_40:
[----:B------:R-:W-:Y:S05]  /*33b0*/  BSYNC B1 ;  /* 0x0000000000017941 */ /* 0x000fea0003800000 */
.L_x_39:
        /* <DEDUP_REMOVED lines=10> */
.L_x_42:
[----:B------:R-:W-:Y:S05]  /*3460*/  BSYNC B1 ;  /* 0x0000000000017941 */ /* 0x000fea0003800000 */
.L_x_41:
        /* <DEDUP_REMOVED lines=10> */
.L_x_44:
[----:B------:R-:W-:Y:S05]  /*3510*/  BSYNC B1 ;  /* 0x0000000000017941 */ /* 0x000fea0003800000 */
.L_x_43:
        /* <DEDUP_REMOVED lines=10> */
.L_x_46:
[----:B------:R-:W-:Y:S05]  /*35c0*/  BSYNC B1 ;  /* 0x0000000000017941 */ /* 0x000fea0003800000 */
.L_x_45:
        /* <DEDUP_REMOVED lines=10> */
.L_x_48:
[----:B------:R-:W-:Y:S05]  /*3670*/  BSYNC B1 ;  /* 0x0000000000017941 */ /* 0x000fea0003800000 */
.L_x_47:
        /* <DEDUP_REMOVED lines=10> */
.L_x_50:
[----:B------:R-:W-:Y:S05]  /*3720*/  BSYNC B1 ;  /* 0x0000000000017941 */ /* 0x000fea0003800000 */
.L_x_49:
        /* <DEDUP_REMOVED lines=10> */
.L_x_52:
[----:B------:R-:W-:Y:S05]  /*37d0*/  BSYNC B1 ;  /* 0x0000000000017941 */ /* 0x000fea0003800000 */
.L_x_51:
        /* <DEDUP_REMOVED lines=10> */
.L_x_54:
[----:B------:R-:W-:Y:S05]  /*3880*/  BSYNC B1 ;  /* 0x0000000000017941 */ /* 0x000fea0003800000 */
.L_x_53:
        /* <DEDUP_REMOVED lines=10> */
.L_x_56:
[----:B------:R-:W-:Y:S05]  /*3930*/  BSYNC B1 ;  /* 0x0000000000017941 */ /* 0x000fea0003800000 */
.L_x_55:
        /* <DEDUP_REMOVED lines=10> */
.L_x_58:
[----:B------:R-:W-:Y:S05]  /*39e0*/  BSYNC B1 ;  /* 0x0000000000017941 */ /* 0x000fea0003800000 */
.L_x_57:
        /* <DEDUP_REMOVED lines=10> */
.L_x_60:
[----:B------:R-:W-:Y:S05]  /*3a90*/  BSYNC B1 ;  /* 0x0000000000017941 */ /* 0x000fea0003800000 */
.L_x_59:
        /* <DEDUP_REMOVED lines=10> */
.L_x_62:
[----:B------:R-:W-:Y:S05]  /*3b40*/  BSYNC B1 ;  /* 0x0000000000017941 */ /* 0x000fea0003800000 */
.L_x_61:
        /* <DEDUP_REMOVED lines=10> */
.L_x_64:
[----:B------:R-:W-:Y:S05]  /*3bf0*/  BSYNC B1 ;  /* 0x0000000000017941 */ /* 0x000fea0003800000 */
.L_x_63:
        /* <DEDUP_REMOVED lines=10> */
.L_x_66:
[----:B------:R-:W-:Y:S05]  /*3ca0*/  BSYNC B1 ;  /* 0x0000000000017941 */ /* 0x000fea0003800000 */
.L_x_65:
        /* <DEDUP_REMOVED lines=10> */
.L_x_68:
[----:B------:R-:W-:Y:S05]  /*3d50*/  BSYNC B1 ;  /* 0x0000000000017941 */ /* 0x000fea0003800000 */
.L_x_67:
        /* <DEDUP_REMOVED lines=10> */
.L_x_70:
[----:B------:R-:W-:Y:S05]  /*3e00*/  BSYNC B1 ;  /* 0x0000000000017941 */ /* 0x000fea0003800000 */
.L_x_69:
        /* <DEDUP_REMOVED lines=10> */
.L_x_72:
[----:B------:R-:W-:Y:S05]  /*3eb0*/  BSYNC B1 ;  /* 0x0000000000017941 */ /* 0x000fea0003800000 */
.L_x_71:
        /* <DEDUP_REMOVED lines=10> */
.L_x_74:
[----:B------:R-:W-:Y:S05]  /*3f60*/  BSYNC B1 ;  /* 0x0000000000017941 */ /* 0x000fea0003800000 */
.L_x_73:
        /* <DEDUP_REMOVED lines=10> */
.L_x_76:
[----:B------:R-:W-:Y:S05]  /*4010*/  BSYNC B1 ;  /* 0x0000000000017941 */ /* 0x000fea0003800000 */
.L_x_75:
        /* <DEDUP_REMOVED lines=10> */
.L_x_78:
[----:B------:R-:W-:Y:S05]  /*40c0*/  BSYNC B1 ;  /* 0x0000000000017941 */ /* 0x000fea0003800000 */
.L_x_77:
        /* <DEDUP_REMOVED lines=10> */
.L_x_80:
[----:B------:R-:W-:Y:S05]  /*4170*/  BSYNC B1 ;  /* 0x0000000000017941 */ /* 0x000fea0003800000 */
.L_x_79:
[----:B------:R-:W3:Y:S01]  /*4180*/  LDL.LU R164, [R1+0x68] ;  /* 0x0000680001a47983 */ /* 0x000ee20000300800 */
[----:B-1---5:R-:W-:Y:S01]  /*4190*/  SHF.L.U32 R161, R153, 0x10, RZ ;  /* 0x0000001099a17819 */ /* 0x022fe200000006ff */
[----:B------:R-:W-:Y:S01]  /*41a0*/  BSSY B1, `(.L_x_81) ;  /* 0x0000008000017945 */ /* 0x000fe20003800000 */
[----:B------:R-:W-:-:S03]  /*41b0*/  ISETP.GT.AND P2, PT, R0, 0x31, P0 ;  /* 0x000000310000780c */ /* 0x000fc60000744270 */
[----:B------:R-:W-:-:S04]  /*41c0*/  FMUL R161, R161, R16 ;  /* 0x00000010a1a17220 */ /* 0x000fc80000400000 */
[----:B---3--:R-:W-:-:S05]  /*41d0*/  FFMA R161, R164, R2, R161 ;  /* 0x00000002a4a17223 */ /* 0x008fca00000000a1 */
[----:B------:R-:W-:-:S05]  /*41e0*/  F2FP.BF16.F32.PACK_AB R161, RZ, R161 ;  /* 0x000000a1ffa1723e */ /* 0x000fca00000010ff */
[----:B------:R1:W-:Y:S01]  /*41f0*/  @P1 STG.E.U16 desc[UR36][R6.64+0x60], R161 ;  /* 0x000060a106001986 */ /* 0x0003e2000c101524 */
[----:B------:R-:W-:Y:S05]  /*4200*/  @!P2 BRA `(.L_x_82) ;  /* 0x000000000004a947 */ /* 0x000fea0003800000 */
[----:B------:R3:W5:Y:S02]  /*4210*/  LDG.E.LTC128B.U16 R153, desc[UR36][R8.64+0x62] ;  /* 0x0000622408997981 */ /* 0x000764000c1e1520 */
.L_x_82:
[----:B------:R-:W-:Y:S05]  /*4220*/  BSYNC B1 ;  /* 0x0000000000017941 */ /* 0x000fea0003800000 */
.L_x_81:
        /* <DEDUP_REMOVED lines=10> */
.L_x_84:
[----:B------:R-:W-:Y:S05]  /*42d0*/  BSYNC B1 ;  /* 0x0000000000017941 */ /* 0x000fea0003800000 */
.L_x_83:
        /* <DEDUP_REMOVED lines=10> */
.L_x_86:
[----:B------:R-:W-:Y:S05]  /*4380*/  BSYNC B1 ;  /* 0x0000000000017941 */ /* 0x000fea0003800000 */
.L_x_85:
        /* <DEDUP_REMOVED lines=10> */
.L_x_88:
[----:B------:R-:W-:Y:S05]  /*4430*/  BSYNC B1 ;  /* 0x0000000000017941 */ /* 0x000fea0003800000 */
.L_x_87:
        /* <DEDUP_REMOVED lines=10> */
.L_x_90:
[----:B------:R-:W-:Y:S05]  /*44e0*/  BSYNC B1 ;  /* 0x0000000000017941 */ /* 0x000fea0003800000 */
.L_x_89:
        /* <DEDUP_REMOVED lines=10> */
.L_x_92:
[----:B------:R-:W-:Y:S05]  /*4590*/  BSYNC B1 ;  /* 0x0000000000017941 */ /* 0x000fea0003800000 */
.L_x_91:
        /* <DEDUP_REMOVED lines=10> */
.L_x_94:
[----:B------:R-:W-:Y:S05]  /*4640*/  BSYNC B1 ;  /* 0x0000000000017941 */ /* 0x000fea0003800000 */
.L_x_93:
        /* <DEDUP_REMOVED lines=10> */
.L_x_96:
[----:B------:R-:W-:Y:S05]  /*46f0*/  BSYNC B1 ;  /* 0x0000000000017941 */ /* 0x000fea0003800000 */
.L_x_95:
        /* <DEDUP_REMOVED lines=10> */
.L_x_98:
[----:B------:R-:W-:Y:S05]  /*47a0*/  BSYNC B1 ;  /* 0x0000000000017941 */ /* 0x000fea0003800000 */
.L_x_97:
        /* <DEDUP_REMOVED lines=10> */
.L_x_100:
[----:B------:R-:W-:Y:S05]  /*4850*/  BSYNC B1 ;  /* 0x0000000000017941 */ /* 0x000fea0003800000 */
.L_x_99:
        /* <DEDUP_REMOVED lines=10> */
.L_x_102:
[----:B------:R-:W-:Y:S05]  /*4900*/  BSYNC B1 ;  /* 0x0000000000017941 */ /* 0x000fea0003800000 */
.L_x_101:
        /* <DEDUP_REMOVED lines=10> */
.L_x_104:
[----:B------:R-:W-:Y:S05]  /*49b0*/  BSYNC B1 ;  /* 0x0000000000017941 */ /* 0x000fea0003800000 */
.L_x_103:
        /* <DEDUP_REMOVED lines=10> */
.L_x_106:
[----:B------:R-:W-:Y:S05]  /*4a60*/  BSYNC B1 ;  /* 0x0000000000017941 */ /* 0x000fea0003800000 */
.L_x_105:
        /* <DEDUP_REMOVED lines=10> */
.L_x_108:
[----:B------:R-:W-:Y:S05]  /*4b10*/  BSYNC B1 ;  /* 0x0000000000017941 */ /* 0x000fea0003800000 */
.L_x_107:
        /* <DEDUP_REMOVED lines=10> */
.L_x_110:
[----:B------:R-:W-:Y:S05]  /*4bc0*/  BSYNC B1 ;  /* 0x0000000000017941 */ /* 0x000fea0003800000 */
.L_x_109:
        /* <DEDUP_REMOVED lines=10> */
.L_x_112:
[----:B------:R-:W-:Y:S05]  /*4c70*/  BSYNC B1 ;  /* 0x0000000000017941 */ /* 0x000fea0003800000 */
.L_x_111:
        /* <DEDUP_REMOVED lines=10> */
.L_x_114:
[----:B------:R-:W-:Y:S05]  /*4d20*/  BSYNC B1 ;  /* 0x0000000000017941 */ /* 0x000fea0003800000 */
.L_x_113:
        /* <DEDUP_REMOVED lines=10> */
.L_x_116:
[----:B------:R-:W-:Y:S05]  /*4dd0*/  BSYNC B1 ;  /* 0x0000000000017941 */ /* 0x000fea0003800000 */
.L_x_115:
        /* <DEDUP_REMOVED lines=10> */
.L_x_118:
[----:B------:R-:W-:Y:S05]  /*4e80*/  BSYNC B1 ;  /* 0x0000000000017941 */ /* 0x000fea0003800000 */
.L_x_117:
        /* <DEDUP_REMOVED lines=10> */
.L_x_120:
[----:B------:R-:W-:Y:S05]  /*4f30*/  BSYNC B1 ;  /* 0x0000000000017941 */ /* 0x000fea0003800000 */
.L_x_119:
        /* <DEDUP_REMOVED lines=10> */
.L_x_122:
[----:B------:R-:W-:Y:S05]  /*4fe0*/  BSYNC B1 ;  /* 0x0000000000017941 */ /* 0x000fea0003800000 */
.L_x_121:
        /* <DEDUP_REMOVED lines=10> */
.L_x_124:
[----:B------:R-:W-:Y:S05]  /*5090*/  BSYNC B1 ;  /* 0x0000000000017941 */ /* 0x000fea0003800000 */
.L_x_123:
        /* <DEDUP_REMOVED lines=10> */
.L_x_126:
[----:B------:R-:W-:Y:S05]  /*5140*/  BSYNC B1 ;  /* 0x0000000000017941 */ /* 0x000fea0003800000 */
.L_x_125:
        /* <DEDUP_REMOVED lines=10> */
.L_x_128:
[----:B------:R-:W-:Y:S05]  /*51f0*/  BSYNC B1 ;  /* 0x0000000000017941 */ /* 0x000fea0003800000 */
.L_x_127:
        /* <DEDUP_REMOVED lines=10> */
.L_x_130:
[----:B------:R-:W-:Y:S05]  /*52a0*/  BSYNC B1 ;  /* 0x0000000000017941 */ /* 0x000fea0003800000 */
.L_x_129:
        /* <DEDUP_REMOVED lines=10> */
.L_x_132:
[----:B------:R-:W-:Y:S05]  /*5350*/  BSYNC B1 ;  /* 0x0000000000017941 */ /* 0x000fea0003800000 */
.L_x_131:
        /* <DEDUP_REMOVED lines=10> */
.L_x_134:
[----:B------:R-:W-:Y:S05]  /*5400*/  BSYNC B1 ;  /* 0x0000000000017941 */ /* 0x000fea0003800000 */
.L_x_133:
        /* <DEDUP_REMOVED lines=10> */
.L_x_136:
[----:B------:R-:W-:Y:S05]  /*54b0*/  BSYNC B1 ;  /* 0x0000000000017941 */ /* 0x000fea0003800000 */
.L_x_135:
        /* <DEDUP_REMOVED lines=10> */
.L_x_138:
[----:B------:R-:W-:Y:S05]  /*5560*/  BSYNC B1 ;  /* 0x0000000000017941 */ /* 0x000fea0003800000 */
.L_x_137:
        /* <DEDUP_REMOVED lines=10> */
.L_x_140:
[----:B------:R-:W-:Y:S05]  /*5610*/  BSYNC B1 ;  /* 0x0000000000017941 */ /* 0x000fea0003800000 */
.L_x_139:
        /* <DEDUP_REMOVED lines=10> */
.L_x_142:
[----:B------:R-:W-:Y:S05]  /*56c0*/  BSYNC B1 ;  /* 0x0000000000017941 */ /* 0x000fea0003800000 */
.L_x_141:
        /* <DEDUP_REMOVED lines=10> */
.L_x_144:
[----:B------:R-:W-:Y:S05]  /*5770*/  BSYNC B1 ;  /* 0x0000000000017941 */ /* 0x000fea0003800000 */
.L_x_143:
        /* <DEDUP_REMOVED lines=10> */
.L_x_146:
[----:B------:R-:W-:Y:S05]  /*5820*/  BSYNC B1 ;  /* 0x0000000000017941 */ /* 0x000fea0003800000 */
.L_x_145:
        /* <DEDUP_REMOVED lines=10> */
.L_x_148:
[----:B------:R-:W-:Y:S05]  /*58d0*/  BSYNC B1 ;  /* 0x0000000000017941 */ /* 0x000fea0003800000 */
.L_x_147:
        /* <DEDUP_REMOVED lines=10> */
.L_x_150:
[----:B------:R-:W-:Y:S05]  /*5980*/  BSYNC B1 ;  /* 0x0000000000017941 */ /* 0x000fea0003800000 */
.L_x_149:
        /* <DEDUP_REMOVED lines=10> */
.L_x_152:
[----:B------:R-:W-:Y:S05]  /*5a30*/  BSYNC B1 ;  /* 0x0000000000017941 */ /* 0x000fea0003800000 */
.L_x_151:
        /* <DEDUP_REMOVED lines=10> */
.L_x_154:
[----:B------:R-:W-:Y:S05]  /*5ae0*/  BSYNC B1 ;  /* 0x0000000000017941 */ /* 0x000fea0003800000 */
.L_x_153:
        /* <DEDUP_REMOVED lines=10> */
.L_x_156:
[----:B------:R-:W-:Y:S05]  /*5b90*/  BSYNC B1 ;  /* 0x0000000000017941 */ /* 0x000fea0003800000 */
.L_x_155:
        /* <DEDUP_REMOVED lines=10> */
.L_x_158:
[----:B------:R-:W-:Y:S05]  /*5c40*/  BSYNC B1 ;  /* 0x0000000000017941 */ /* 0x000fea0003800000 */
.L_x_157:
        /* <DEDUP_REMOVED lines=10> */
.L_x_160:
[----:B------:R-:W-:Y:S05]  /*5cf0*/  BSYNC B1 ;  /* 0x0000000000017941 */ /* 0x000fea0003800000 */
.L_x_159:
        /* <DEDUP_REMOVED lines=10> */
.L_x_162:
[----:B------:R-:W-:Y:S05]  /*5da0*/  BSYNC B1 ;  /* 0x0000000000017941 */ /* 0x000fea0003800000 */
.L_x_161:
        /* <DEDUP_REMOVED lines=10> */
.L_x_164:
[----:B------:R-:W-:Y:S05]  /*5e50*/  BSYNC B1 ;  /* 0x0000000000017941 */ /* 0x000fea0003800000 */
.L_x_163:
        /* <DEDUP_REMOVED lines=10> */
.L_x_166:
[----:B------:R-:W-:Y:S05]  /*5f00*/  BSYNC B1 ;  /* 0x0000000000017941 */ /* 0x000fea0003800000 */
.L_x_165:
        /* <DEDUP_REMOVED lines=10> */
.L_x_168:
[----:B------:R-:W-:Y:S05]  /*5fb0*/  BSYNC B1 ;  /* 0x0000000000017941 */ /* 0x000fea0003800000 */
.L_x_167:
        /* <DEDUP_REMOVED lines=10> */
.L_x_170:
[----:B------:R-:W-:Y:S05]  /*6060*/  BSYNC B1 ;  /* 0x0000000000017941 */ /* 0x000fea0003800000 */
.L_x_169:
        /* <DEDUP_REMOVED lines=10> */
.L_x_172:
[----:B------:R-:W-:Y:S05]  /*6110*/  BSYNC B1 ;  /* 0x0000000000017941 */ /* 0x000fea0003800000 */
.L_x_171:
        /* <DEDUP_REMOVED lines=10> */
.L_x_174:
[----:B------:R-:W-:Y:S05]  /*61c0*/  BSYNC B1 ;  /* 0x0000000000017941 */ /* 0x000fea0003800000 */
.L_x_173:
        /* <DEDUP_REMOVED lines=10> */
.L_x_176:
[----:B------:R-:W-:Y:S05]  /*6270*/  BSYNC B1 ;  /* 0x0000000000017941 */ /* 0x000fea0003800000 */
.L_x_175:
        /* <DEDUP_REMOVED lines=10> */
.L_x_178:
[----:B------:R-:W-:Y:S05]  /*6320*/  BSYNC B1 ;  /* 0x0000000000017941 */ /* 0x000fea0003800000 */
.L_x_177:
        /* <DEDUP_REMOVED lines=10> */
.L_x_180:
[----:B------:R-:W-:Y:S05]  /*63d0*/  BSYNC B1 ;  /* 0x0000000000017941 */ /* 0x000fea0003800000 */
.L_x_179:
        /* <DEDUP_REMOVED lines=10> */
.L_x_182:
[----:B------:R-:W-:Y:S05]  /*6480*/  BSYNC B1 ;  /* 0x0000000000017941 */ /* 0x000fea0003800000 */
.L_x_181:
        /* <DEDUP_REMOVED lines=10> */
.L_x_184:
[----:B------:R-:W-:Y:S05]  /*6530*/  BSYNC B1 ;  /* 0x0000000000017941 */ /* 0x000fea0003800000 */
.L_x_183:
        /* <DEDUP_REMOVED lines=10> */
.L_x_186:
[----:B------:R-:W-:Y:S05]  /*65e0*/  BSYNC B1 ;  /* 0x0000000000017941 */ /* 0x000fea0003800000 */
.L_x_185:
        /* <DEDUP_REMOVED lines=10> */
.L_x_188:
[----:B------:R-:W-:Y:S05]  /*6690*/  BSYNC B1 ;  /* 0x0000000000017941 */ /* 0x000fea0003800000 */
.L_x_187:
        /* <DEDUP_REMOVED lines=10> */
.L_x_190:
[----:B------:R-:W-:Y:S05]  /*6740*/  BSYNC B1 ;  /* 0x0000000000017941 */ /* 0x000fea0003800000 */
.L_x_189:
        /* <DEDUP_REMOVED lines=10> */
.L_x_192:
[----:B------:R-:W-:Y:S05]  /*67f0*/  BSYNC B1 ;  /* 0x0000000000017941 */ /* 0x000fea0003800000 */
.L_x_191:
        /* <DEDUP_REMOVED lines=10> */
.L_x_194:
[----:B------:R-:W-:Y:S05]  /*68a0*/  BSYNC B1 ;  /* 0x0000000000017941 */ /* 0x000fea0003800000 */
.L_x_193:
        /* <DEDUP_REMOVED lines=10> */
.L_x_196:
[----:B------:R-:W-:Y:S05]  /*6950*/  BSYNC B1 ;  /* 0x0000000000017941 */ /* 0x000fea0003800000 */
.L_x_195:
        /* <DEDUP_REMOVED lines=10> */
.L_x_198:
[----:B------:R-:W-:Y:S05]  /*6a00*/  BSYNC B1 ;  /* 0x0000000000017941 */ /* 0x000fea0003800000 */
.L_x_197:
        /* <DEDUP_REMOVED lines=10> */
.L_x_200:
[----:B------:R-:W-:Y:S05]  /*6ab0*/  BSYNC B1 ;  /* 0x0000000000017941 */ /* 0x000fea0003800000 */
.L_x_199:
        /* <DEDUP_REMOVED lines=10> */
.L_x_202:
[----:B------:R-:W-:Y:S05]  /*6b60*/  BSYNC B1 ;  /* 0x0000000000017941 */ /* 0x000fea0003800000 */
.L_x_201:
        /* <DEDUP_REMOVED lines=10> */
.L_x_204:
[----:B------:R-:W-:Y:S05]  /*6c10*/  BSYNC B1 ;  /* 0x0000000000017941 */ /* 0x000fea0003800000 */
.L_x_203:
        /* <DEDUP_REMOVED lines=10> */
.L_x_206:
[----:B------:R-:W-:Y:S05]  /*6cc0*/  BSYNC B1 ;  /* 0x0000000000017941 */ /* 0x000fea0003800000 */
.L_x_205:
        /* <DEDUP_REMOVED lines=10> */
.L_x_208:
[----:B------:R-:W-:Y:S05]  /*6d70*/  BSYNC B1 ;  /* 0x0000000000017941 */ /* 0x000fea0003800000 */
.L_x_207:
        /* <DEDUP_REMOVED lines=10> */
.L_x_210:
[----:B------:R-:W-:Y:S05]  /*6e20*/  BSYNC B1 ;  /* 0x0000000000017941 */ /* 0x000fea0003800000 */
.L_x_209:
        /* <DEDUP_REMOVED lines=10> */
.L_x_212:
[----:B------:R-:W-:Y:S05]  /*6ed0*/  BSYNC B1 ;  /* 0x0000000000017941 */ /* 0x000fea0003800000 */
.L_x_211:
        /* <DEDUP_REMOVED lines=10> */
.L_x_214:
[----:B------:R-:W-:Y:S05]  /*6f80*/  BSYNC B1 ;  /* 0x0000000000017941 */ /* 0x000fea0003800000 */
.L_x_213:
        /* <DEDUP_REMOVED lines=10> */
.L_x_216:
[----:B------:R-:W-:Y:S05]  /*7030*/  BSYNC B1 ;  /* 0x0000000000017941 */ /* 0x000fea0003800000 */
.L_x_215:
        /* <DEDUP_REMOVED lines=10> */
.L_x_218:
[----:B------:R-:W-:Y:S05]  /*70e0*/  BSYNC B1 ;  /* 0x0000000000017941 */ /* 0x000fea0003800000 */
.L_x_217:
        /* <DEDUP_REMOVED lines=10> */
.L_x_220:
[----:B------:R-:W-:Y:S05]  /*7190*/  BSYNC B1 ;  /* 0x0000000000017941 */ /* 0x000fea0003800000 */
.L_x_219:
        /* <DEDUP_REMOVED lines=10> */
.L_x_222:
[----:B------:R-:W-:Y:S05]  /*7240*/  BSYNC B1 ;  /* 0x0000000000017941 */ /* 0x000fea0003800000 */
.L_x_221:
        /* <DEDUP_REMOVED lines=10> */
.L_x_224:
[----:B------:R-:W-:Y:S05]  /*72f0*/  BSYNC B1 ;  /* 0x0000000000017941 */ /* 0x000fea0003800000 */
.L_x_223:
        /* <DEDUP_REMOVED lines=10> */
.L_x_226:
[----:B------:R-:W-:Y:S05]  /*73a0*/  BSYNC B1 ;  /* 0x0000000000017941 */ /* 0x000fea0003800000 */
.L_x_225:
        /* <DEDUP_REMOVED lines=10> */
.L_x_228:
[----:B------:R-:W-:Y:S05]  /*7450*/  BSYNC B1 ;  /* 0x0000000000017941 */ /* 0x000fea0003800000 */
.L_x_227:
        /* <DEDUP_REMOVED lines=10> */
.L_x_230:
[----:B------:R-:W-:Y:S05]  /*7500*/  BSYNC B1 ;  /* 0x0000000000017941 */ /* 0x000fea0003800000 */
.L_x_229:
        /* <DEDUP_REMOVED lines=10> */
.L_x_232:
[----:B------:R-:W-:Y:S05]  /*75b0*/  BSYNC B1 ;  /* 0x0000000000017941 */ /* 0x000fea0003800000 */
.L_x_231:
        /* <DEDUP_REMOVED lines=10> */
.L_x_234:
[----:B------:R-:W-:Y:S05]  /*7660*/  BSYNC B1 ;  /* 0x0000000000017941 */ /* 0x000fea0003800000 */
.L_x_233:
        /* <DEDUP_REMOVED lines=10> */
.L_x_236:
[----:B------:R-:W-:Y:S05]  /*7710*/  BSYNC B1 ;  /* 0x0000000000017941 */ /* 0x000fea0003800000 */
.L_x_235:
        /* <DEDUP_REMOVED lines=10> */
.L_x_238:
[----:B------:R-:W-:Y:S05]  /*77c0*/  BSYNC B1 ;  /* 0x0000000000017941 */ /* 0x000fea0003800000 */
.L_x_237:
        /* <DEDUP_REMOVED lines=10> */
.L_x_240:
[----:B------:R-:W-:Y:S05]  /*7870*/  BSYNC B1 ;  /* 0x0000000000017941 */ /* 0x000fea0003800000 */
.L_x_239:
        /* <DEDUP_REMOVED lines=10> */
.L_x_242:
[----:B------:R-:W-:Y:S05]  /*7920*/  BSYNC B1 ;  /* 0x0000000000017941 */ /* 0x000fea0003800000 */
.L_x_241:
        /* <DEDUP_REMOVED lines=10> */
.L_x_244:
[----:B------:R-:W-:Y:S05]  /*79d0*/  BSYNC B1 ;  /* 0x0000000000017941 */ /* 0x000fea0003800000 */
.L_x_243:
        /* <DEDUP_REMOVED lines=10> */
.L_x_246:
[----:B------:R-:W-:Y:S05]  /*7a80*/  BSYNC B1 ;  /* 0x0000000000017941 */ /* 0x000fea0003800000 */
.L_x_245:
        /* <DEDUP_REMOVED lines=10> */
.L_x_248:
[----:B------:R-:W-:Y:S05]  /*7b30*/  BSYNC B1 ;  /* 0x0000000000017941 */ /* 0x000fea0003800000 */
.L_x_247:
        /* <DEDUP_REMOVED lines=10> */
.L_x_250:
[----:B------:R-:W-:Y:S05]  /*7be0*/  BSYNC B1 ;  /* 0x0000000000017941 */ /* 0x000fea0003800000 */
.L_x_249:
        /* <DEDUP_REMOVED lines=10> */
.L_x_252:
[----:B------:R-:W-:Y:S05]  /*7c90*/  BSYNC B1 ;  /* 0x0000000000017941 */ /* 0x000fea0003800000 */
.L_x_251:
        /* <DEDUP_REMOVED lines=10> */
.L_x_254:
[----:B------:R-:W-:Y:S05]  /*7d40*/  BSYNC B1 ;  /* 0x0000000000017941 */ /* 0x000fea0003800000 */
.L_x_253:
        /* <DEDUP_REMOVED lines=10> */
.L_x_256:
[----:B------:R-:W-:Y:S05]  /*7df0*/  BSYNC B1 ;  /* 0x0000000000017941 */ /* 0x000fea0003800000 */
.L_x_255:
        /* <DEDUP_REMOVED lines=10> */
.L_x_258:
[----:B------:R-:W-:Y:S05]  /*7ea0*/  BSYNC B1 ;  /* 0x0000000000017941 */ /* 0x000fea0003800000 */
.L_x_257:
        /* <DEDUP_REMOVED lines=10> */
.L_x_260:
[----:B------:R-:W-:Y:S05]  /*7f50*/  BSYNC B1 ;  /* 0x0000000000017941 */ /* 0x000fea0003800000 */
.L_x_259:
        /* <DEDUP_REMOVED lines=10> */
.L_x_262:
[----:B------:R-:W-:Y:S05]  /*8000*/  BSYNC B1 ;  /* 0x0000000000017941 */ /* 0x000fea0003800000 */
.L_x_261:
        /* <DEDUP_REMOVED lines=10> */
.L_x_264:
[----:B------:R-:W-:Y:S05]  /*80b0*/  BSYNC B1 ;  /* 0x0000000000017941 */ /* 0x000fea0003800000 */
.L_x_263:
        /* <DEDUP_REMOVED lines=10> */
.L_x_266:
[----:B------:R-:W-:Y:S05]  /*8160*/  BSYNC B1 ;  /* 0x0000000000017941 */ /* 0x000fea0003800000 */
.L_x_265:
        /* <DEDUP_REMOVED lines=10> */
.L_x_268:
[----:B------:R-:W-:Y:S05]  /*8210*/  BSYNC B1 ;  /* 0x0000000000017941 */ /* 0x000fea0003800000 */
.L_x_267:
        /* <DEDUP_REMOVED lines=10> */
.L_x_270:
[----:B------:R-:W-:Y:S05]  /*82c0*/  BSYNC B1 ;  /* 0x0000000000017941 */ /* 0x000fea0003800000 */
.L_x_269:
        /* <DEDUP_REMOVED lines=10> */
.L_x_272:
[----:B------:R-:W-:Y:S05]  /*8370*/  BSYNC B1 ;  /* 0x0000000000017941 */ /* 0x000fea0003800000 */
.L_x_271:
        /* <DEDUP_REMOVED lines=10> */
.L_x_274:
[----:B------:R-:W-:Y:S05]  /*8420*/  BSYNC B1 ;  /* 0x0000000000017941 */ /* 0x000fea0003800000 */
.L_x_273:
        /* <DEDUP_REMOVED lines=10> */
.L_x_276:
[----:B------:R-:W-:Y:S05]  /*84d0*/  BSYNC B1 ;  /* 0x0000000000017941 */ /* 0x000fea0003800000 */
.L_x_275:
        /* <DEDUP_REMOVED lines=10> */
.L_x_278:
[----:B------:R-:W-:Y:S05]  /*8580*/  BSYNC B1 ;  /* 0x0000000000017941 */ /* 0x000fea0003800000 */
.L_x_277:
[----:B0-234-:R-:W2:Y:S01]  /*8590*/  LDL.LU R10, [R1+0x1f4] ;  /* 0x0001f400010a7983 */ /* 0x01dea20000300800 */
[----:B-----5:R-:W-:Y:S01]  /*85a0*/  IMAD.U32 R11, R153, 0x10000, RZ ;  /* 0x00010000990b7824 */ /* 0x020fe200078e00ff */
        /* <DEDUP_REMOVED lines=8> */
.L_x_280:
[----:B------:R-:W-:Y:S05]  /*8630*/  BSYNC B1 ;  /* 0x0000000000017941 */ /* 0x000fea0003800000 */
.L_x_279:
[----:B------:R-:W3:Y:S01]  /*8640*/  LDL.LU R10, [R1+0x1f8] ;  /* 0x0001f800010a7983 */ /* 0x000ee20000300800 */
[----:B0----5:R-:W-:Y:S01]  /*8650*/  IMAD.U32 R11, R153, 0x10000, RZ ;  /* 0x00010000990b7824 */ /* 0x021fe200078e00ff */
[----:B------:R-:W-:Y:S01]  /*8660*/  ISETP.GT.AND P1, PT, R0, 0xf9, P0 ;  /* 0x000000f90000780c */ /* 0x000fe20000724270 */
[----:B------:R-:W-:Y:S01]  /*8670*/  BSSY B1, `(.L_x_281) ;  /* 0x0000009000017945 */ /* 0x000fe20003800000 */
[----:B------:R-:W-:Y:S01]  /*8680*/  IADD3 R167, P0, R18, 0x80, RZ ;  /* 0x0000008012a77810 */ /* 0x000fe20007f1e0ff */
[----:B------:R-:W-:-:S04]  /*8690*/  FMUL R11, R11, R16 ;  /* 0x000000100b0b7220 */ /* 0x000fc80000400000 */
[----:B------:R-:W-:Y:S02]  /*86a0*/  IMAD.X R19, RZ, RZ, R19, P0 ;  /* 0x000000ffff137224 */ /* 0x000fe400000e0613 */
[----:B---3--:R-:W-:-:S05]  /*86b0*/  FFMA R11, R10, R2, R11 ;  /* 0x000000020a0b7223 */ /* 0x008fca000000000b */
[----:B------:R-:W-:-:S05]  /*86c0*/  F2FP.BF16.F32.PACK_AB R11, RZ, R11 ;  /* 0x0000000bff0b723e */ /* 0x000fca00000010ff */
[----:B------:R0:W-:Y:S01]  /*86d0*/  @P2 STG.E.U16 desc[UR36][R6.64+0x1f0], R11 ;  /* 0x0001f00b06002986 */ /* 0x0001e2000c101524 */
[----:B------:R-:W-:Y:S05]  /*86e0*/  @!P1 BRA `(.L_x_282) ;  /* 0x0000000000049947 */ /* 0x000fea0003800000 */
[----:B------:R3:W5:Y:S02]  /*86f0*/  LDG.E.LTC128B.U16 R153, desc[UR36][R8.64+0x1f2] ;  /* 0x0001f22408997981 */ /* 0x000764000c1e1520 */
.L_x_282:
[----:B------:R-:W-:Y:S05]  /*8700*/  BSYNC B1 ;  /* 0x0000000000017941 */ /* 0x000fea0003800000 */
.L_x_281:
[----:B------:R-:W4:Y:S01]  /*8710*/  LDL.LU R10, [R1+0x1fc] ;  /* 0x0001fc00010a7983 */ /* 0x000f220000300800 */
[----:B--23-5:R-:W-:Y:S01]  /*8720*/  IMAD.U32 R9, R153, 0x10000, RZ ;  /* 0x0001000099097824 */ /* 0x02cfe200078e00ff */
[----:B------:R-:W-:Y:S01]  /*8730*/  ISETP.GT.AND P0, PT, R3, 0x80, PT ;  /* 0x000000800300780c */ /* 0x000fe20003f04270 */
[----:B------:R-:W-:Y:S02]  /*8740*/  IMAD R8, R19, R14, RZ ;  /* 0x0000000e13087224 */ /* 0x000fe400078e02ff */
[----:B0-----:R-:W-:Y:S01]  /*8750*/  FMUL R11, R9, R16 ;  /* 0x00000010090b7220 */ /* 0x001fe20000400000 */
[----:B------:R-:W-:Y:S01]  /*8760*/  ISETP.GT.AND P3, PT, R0, RZ, P0 ;  /* 0x000000ff0000720c */ /* 0x000fe20000764270 */
[C---:B------:R-:W-:Y:S02]  /*8770*/  IMAD R165, R167.reuse, R15, R8 ;  /* 0x0000000fa7a57224 */ /* 0x040fe400078e0208 */
[----:B------:R-:W-:-:S04]  /*8780*/  IMAD.WIDE.U32 R8, R167, R14, R22 ;  /* 0x0000000ea7087225 */ /* 0x000fc800078e0016 */
[----:B------:R-:W-:Y:S02]  /*8790*/  IMAD.IADD R9, R9, 0x1, R165 ;  /* 0x0000000109097824 */ /* 0x000fe400078e02a5 */
[----:B----4-:R-:W-:Y:S01]  /*87a0*/  FFMA R11, R10, R2, R11 ;  /* 0x000000020a0b7223 */ /* 0x010fe2000000000b */
[----:B------:R-:W-:-:S04]  /*87b0*/  LEA R10, P2, R8, R12, 0x1 ;  /* 0x0000000c080a7211 */ /* 0x000fc800078408ff */
[----:B------:R-:W-:Y:S02]  /*87c0*/  F2FP.BF16.F32.PACK_AB R15, RZ, R11 ;  /* 0x0000000bff0f723e */ /* 0x000fe400000010ff */
[--C-:B------:R-:W-:Y:S02]  /*87d0*/  LEA.HI.X R11, R8, R13, R9.reuse, 0x1, P2 ;  /* 0x0000000d080b7211 */ /* 0x100fe400010f0c09 */
[----:B------:R-:W-:-:S05]  /*87e0*/  PRMT R9, R15, 0x7610, R9 ;  /* 0x000076100f097816 */ /* 0x000fca0000000009 */
[----:B------:R0:W-:Y:S04]  /*87f0*/  @P1 STG.E.U16 desc[UR36][R6.64+0x1f2], R9 ;  /* 0x0001f20906001986 */ /* 0x0001e8000c101524 */
[----:B------:R2:W3:Y:S01]  /*8800*/  @P3 LDG.E.LTC128B.U16 R153, desc[UR36][R10.64] ;  /* 0x000000240a993981 */ /* 0x0004e2000c1e1520 */
[----:B-1----:R-:W-:Y:S01]  /*8810*/  IMAD.U32 R161, RZ, RZ, UR4 ;  /* 0x00000004ffa17e24 */ /* 0x002fe2000f8e00ff */
[----:B------:R-:W-:Y:S01]  /*8820*/  ISETP.GT.AND P2, PT, R0, 0x1, P0 ;  /* 0x000000010000780c */ /* 0x000fe20000744270 */
[----:B------:R-:W-:Y:S01]  /*8830*/  IMAD.U32 R164, RZ, RZ, UR4 ;  /* 0x00000004ffa47e24 */ /* 0x000fe2000f8e00ff */
[----:B------:R-:W-:Y:S01]  /*8840*/  BSSY B1, `(.L_x_283) ;  /* 0x0000013000017945 */ /* 0x000fe20003800000 */
[----:B------:R-:W-:Y:S02]  /*8850*/  IMAD.U32 R169, RZ, RZ, UR5 ;  /* 0x00000005ffa97e24 */ /* 0x000fe4000f8e00ff */
[----:B------:R-:W-:-:S02]  /*8860*/  IMAD.SHL.U32 R161, R161, 0x100, RZ ;  /* 0x00000100a1a17824 */ /* 0x000fc400078e00ff */
[----:B0-----:R-:W-:Y:S01]  /*8870*/  IMAD.WIDE.U32 R8, R167, R14, R20 ;  /* 0x0000000ea7087225 */ /* 0x001fe200078e0014 */
[----:B--2---:R-:W-:-:S03]  /*8880*/  SHF.L.U64.HI R11, R164, 0x8, R169 ;  /* 0x00000008a40b7819 */ /* 0x004fc600000102a9 */
[----:B------:R-:W-:Y:S02]  /*8890*/  IMAD.IADD R9, R165, 0x1, R9 ;  /* 0x00000001a5097824 */ /* 0x000fe400078e0209 */
[----:B------:R-:W-:Y:S01]  /*88a0*/  IMAD.WIDE.U32 R18, R152, UR43, R8 ;  /* 0x0000002b98127c25 */ /* 0x000fe2000f8e0008 */
[----:B------:R-:W-:-:S03]  /*88b0*/  IADD3 R8, P1, R161, R4, RZ ;  /* 0x00000004a1087210 */ /* 0x000fc60007f3e0ff */
[----:B------:R-:W-:Y:S01]  /*88c0*/  IMAD.IADD R7, R159, 0x1, R19 ;  /* 0x000000019f077824 */ /* 0x000fe200078e0213 */
[----:B------:R-:W-:Y:S01]  /*88d0*/  LEA R6, P4, R18, R12, 0x1 ;  /* 0x0000000c12067211 */ /* 0x000fe200078808ff */
[----:B------:R-:W-:-:S03]  /*88e0*/  IMAD.X R9, R11, 0x1, R5, P1 ;  /* 0x000000010b097824 */ /* 0x000fc600008e0605 */
[----:B------:R-:W-:Y:S01]  /*88f0*/  LEA.HI.X R7, R18, R13, R7, 0x1, P4 ;  /* 0x0000000d12077211 */ /* 0x000fe200020f0c07 */
[----:B---3--:R-:W-:-:S04]  /*8900*/  IMAD.U32 R15, R153, 0x10000, RZ ;  /* 0x00010000990f7824 */ /* 0x008fc800078e00ff */
[----:B------:R-:W-:-:S04]  /*8910*/  FMUL R15, R15, R16 ;  /* 0x000000100f0f7220 */ /* 0x000fc80000400000 */
[----:B------:R-:W-:-:S05]  /*8920*/  FFMA R15, R24, R2, R15 ;  /* 0x00000002180f7223 */ /* 0x000fca000000000f */
[----:B------:R-:W-:-:S05]  /*8930*/  F2FP.BF16.F32.PACK_AB R15, RZ, R15 ;  /* 0x0000000fff0f723e */ /* 0x000fca00000010ff */
[----:B------:R0:W-:Y:S01]  /*8940*/  @P3 STG.E.U16 desc[UR36][R8.64], R15 ;  /* 0x0000000f08003986 */ /* 0x0001e2000c101524 */
[----:B------:R-:W-:Y:S05]  /*8950*/  @!P2 BRA `(.L_x_284) ;  /* 0x000000000004a947 */ /* 0x000fea0003800000 */
[----:B------:R1:W5:Y:S02]  /*8960*/  LDG.E.LTC128B.U16 R153, desc[UR36][R6.64+0x2] ;  /* 0x0000022406997981 */ /* 0x000364000c1e1520 */
.L_x_284:
[----:B------:R-:W-:Y:S05]  /*8970*/  BSYNC B1 ;  /* 0x0000000000017941 */ /* 0x000fea0003800000 */
.L_x_283:
[----:B0----5:R-:W-:Y:S01]  /*8980*/  IMAD.U32 R15, R153, 0x10000, RZ ;  /* 0x00010000990f7824 */ /* 0x021fe200078e00ff */
[----:B------:R-:W-:Y:S01]  /*8990*/  ISETP.GT.AND P1, PT, R3, 0x88, PT ;  /* 0x000000880300780c */ /* 0x000fe20003f24270 */
[----:B------:R-:W-:Y:S01]  /*89a0*/  BSSY B1, `(.L_x_285) ;  /* 0x0000010000017945 */ /* 0x000fe20003800000 */
[----:B------:R-:W-:Y:S01]  /*89b0*/  PRMT R3, R153, 0x7610, R3 ;  /* 0x0000761099037816 */ /* 0x000fe20000000003 */
[----:B------:R-:W-:Y:S01]  /*89c0*/  FMUL R10, R15, R16 ;  /* 0x000000100f0a7220 */ /* 0x000fe20000400000 */
[----:B------:R-:W-:Y:S01]  /*89d0*/  IMAD.WIDE.U32 R14, R167, R14, R156 ;  /* 0x0000000ea70e7225 */ /* 0x000fe200078e009c */
[----:B------:R-:W-:-:S03]  /*89e0*/  ISETP.GT.AND P3, PT, R0, RZ, P1 ;  /* 0x000000ff0000720c */ /* 0x000fc60000f64270 */
[----:B------:R-:W-:Y:S01]  /*89f0*/  FFMA R10, R25, R2, R10 ;  /* 0x00000002190a7223 */ /* 0x000fe2000000000a */
[----:B------:R-:W-:Y:S01]  /*8a00*/  IMAD.IADD R165, R165, 0x1, R15 ;  /* 0x00000001a5a57824 */ /* 0x000fe200078e020f */
[-C--:B------:R-:W-:Y:S02]  /*8a10*/  IADD3 R154, P5, R154, R14.reuse, RZ ;  /* 0x0000000e9a9a7210 */ /* 0x080fe40007fbe0ff */
[----:B------:R-:W-:Y:S02]  /*8a20*/  IADD3 R18, P4, R20, R14, RZ ;  /* 0x0000000e14127210 */ /* 0x000fe40007f9e0ff */
[----:B------:R-:W-:Y:S01]  /*8a30*/  F2FP.BF16.F32.PACK_AB R10, RZ, R10 ;  /* 0x0000000aff0a723e */ /* 0x000fe200000010ff */
[----:B------:R-:W-:Y:S01]  /*8a40*/  IMAD.X R22, R165, 0x1, R23, P5 ;  /* 0x00000001a5167824 */ /* 0x000fe200028e0617 */
[----:B------:R-:W-:-:S03]  /*8a50*/  LEA R14, P5, R154, R12, 0x1 ;  /* 0x0000000c9a0e7211 */ /* 0x000fc600078a08ff */
[----:B------:R0:W-:Y:S01]  /*8a60*/  @P2 STG.E.U16 desc[UR36][R8.64+0x2], R10 ;  /* 0x0000020a08002986 */ /* 0x0001e2000c101524 */
[----:B------:R-:W-:Y:S01]  /*8a70*/  LEA.HI.X R15, R154, R13, R22, 0x1, P5 ;  /* 0x0000000d9a0f7211 */ /* 0x000fe200028f0c16 */
[----:B------:R-:W-:Y:S08]  /*8a80*/  @!P3 BRA `(.L_x_286) ;  /* 0x000000000004b947 */ /* 0x000ff00003800000 */
[----:B------:R2:W5:Y:S02]  /*8a90*/  LDG.E.LTC128B.U16 R3, desc[UR36][R14.64] ;  /* 0x000000240e037981 */ /* 0x000564000c1e1520 */
.L_x_286:
[----:B------:R-:W-:Y:S05]  /*8aa0*/  BSYNC B1 ;  /* 0x0000000000017941 */ /* 0x000fea0003800000 */
.L_x_285:
[----:B--2--5:R-:W-:Y:S01]  /*8ab0*/  IMAD.U32 R15, R3, 0x10000, RZ ;  /* 0x00010000030f7824 */ /* 0x024fe200078e00ff */
[----:B------:R-:W-:Y:S01]  /*8ac0*/  ISETP.GT.AND P2, PT, R0, 0x1, P1 ;  /* 0x000000010000780c */ /* 0x000fe20000f44270 */
[----:B------:R-:W-:Y:S01]  /*8ad0*/  IMAD.X R19, R21, 0x1, R165, P4 ;  /* 0x0000000115137824 */ /* 0x000fe200020e06a5 */
[----:B------:R-:W-:Y:S01]  /*8ae0*/  IADD3 R14, P4, R8, R160, RZ ;  /* 0x000000a0080e7210 */ /* 0x000fe20007f9e0ff */
[----:B------:R-:W-:Y:S01]  /*8af0*/  FMUL R15, R15, R16 ;  /* 0x000000100f0f7220 */ /* 0x000fe20000400000 */
[----:B------:R-:W-:Y:S01]  /*8b00*/  BSSY B1, `(.L_x_287) ;  /* 0x000000b000017945 */ /* 0x000fe20003800000 */
[----:B------:R-:W-:-:S04]  /*8b10*/  IMAD.WIDE.U32 R152, R152, UR43, R18 ;  /* 0x0000002b98987c25 */ /* 0x000fc8000f8e0012 */
[----:B------:R-:W-:Y:S01]  /*8b20*/  FFMA R15, R26, R2, R15 ;  /* 0x000000021a0f7223 */ /* 0x000fe2000000000f */
[----:B------:R-:W-:Y:S01]  /*8b30*/  IMAD.IADD R159, R159, 0x1, R153 ;  /* 0x000000019f9f7824 */ /* 0x000fe200078e0299 */
[----:B------:R-:W-:-:S03]  /*8b40*/  LEA R12, P5, R152, R12, 0x1 ;  /* 0x0000000c980c7211 */ /* 0x000fc600078a08ff */
[----:B0-----:R-:W-:Y:S01]  /*8b50*/  F2FP.BF16.F32.PACK_AB R10, RZ, R15 ;  /* 0x0000000fff0a723e */ /* 0x001fe200000010ff */
[----:B------:R-:W-:Y:S01]  /*8b60*/  IMAD.X R15, R9, 0x1, R158, P4 ;  /* 0x00000001090f7824 */ /* 0x000fe200020e069e */
[----:B------:R-:W-:-:S04]  /*8b70*/  LEA.HI.X R13, R152, R13, R159, 0x1, P5 ;  /* 0x0000000d980d7211 */ /* 0x000fc800028f0c9f */
[----:B------:R0:W-:Y:S01]  /*8b80*/  @P3 STG.E.U16 desc[UR36][R14.64], R10 ;  /* 0x0000000a0e003986 */ /* 0x0001e2000c101524 */
[----:B------:R-:W-:Y:S05]  /*8b90*/  @!P2 BRA `(.L_x_288) ;  /* 0x000000000004a947 */ /* 0x000fea0003800000 */
[----:B------:R2:W5:Y:S02]  /*8ba0*/  LDG.E.LTC128B.U16 R3, desc[UR36][R12.64+0x2] ;  /* 0x000002240c037981 */ /* 0x000564000c1e1520 */
.L_x_288:
[----:B------:R-:W-:Y:S05]  /*8bb0*/  BSYNC B1 ;  /* 0x0000000000017941 */ /* 0x000fea0003800000 */
.L_x_287:
[----:B-----5:R-:W-:Y:S01]  /*8bc0*/  IMAD.U32 R19, R3, 0x10000, RZ ;  /* 0x0001000003137824 */ /* 0x020fe200078e00ff */
[----:B------:R-:W-:Y:S01]  /*8bd0*/  ISETP.GT.AND P3, PT, R0, 0x8, P0 ;  /* 0x000000080000780c */ /* 0x000fe20000764270 */
[----:B------:R-:W-:Y:S02]  /*8be0*/  BSSY B1, `(.L_x_289) ;  /* 0x0000007000017945 */ /* 0x000fe40003800000 */
[----:B0-----:R-:W-:-:S04]  /*8bf0*/  FMUL R10, R19, R16 ;  /* 0x00000010130a7220 */ /* 0x001fc80000400000 */
[----:B------:R-:W-:-:S05]  /*8c00*/  FFMA R10, R27, R2, R10 ;  /* 0x000000021b0a7223 */ /* 0x000fca000000000a */
[----:B------:R-:W-:-:S05]  /*8c10*/  F2FP.BF16.F32.PACK_AB R10, RZ, R10 ;  /* 0x0000000aff0a723e */ /* 0x000fca00000010ff */
[----:B------:R0:W-:Y:S01]  /*8c20*/  @P2 STG.E.U16 desc[UR36][R14.64+0x2], R10 ;  /* 0x0000020a0e002986 */ /* 0x0001e2000c101524 */
[----:B------:R-:W-:Y:S05]  /*8c30*/  @!P3 BRA `(.L_x_290) ;  /* 0x000000000004b947 */ /* 0x000fea0003800000 */
[----:B------:R3:W5:Y:S02]  /*8c40*/  LDG.E.LTC128B.U16 R3, desc[UR36][R6.64+0x10] ;  /* 0x0000102406037981 */ /* 0x000764000c1e1520 */
.L_x_290:
[----:B------:R-:W-:Y:S05]  /*8c50*/  BSYNC B1 ;  /* 0x0000000000017941 */ /* 0x000fea0003800000 */
.L_x_289:
[----:B0----5:R-:W-:Y:S01]  /*8c60*/  IMAD.U32 R15, R3, 0x10000, RZ ;  /* 0x00010000030f7824 */ /* 0x021fe200078e00ff */
[----:B------:R-:W-:Y:S01]  /*8c70*/  ISETP.GT.AND P2, PT, R0, 0x9, P0 ;  /* 0x000000090000780c */ /* 0x000fe20000744270 */
[----:B------:R-:W-:Y:S02]  /*8c80*/  BSSY B1, `(.L_x_291) ;  /* 0x0000007000017945 */ /* 0x000fe40003800000 */
[----:B------:R-:W-:-:S04]  /*8c90*/  FMUL R15, R15, R16 ;  /* 0x000000100f0f7220 */ /* 0x000fc80000400000 */
[----:B------:R-:W-:-:S05]  /*8ca0*/  FFMA R15, R28, R2, R15 ;  /* 0x000000021c0f7223 */ /* 0x000fca000000000f */
[----:B------:R-:W-:-:S05]  /*8cb0*/  F2FP.BF16.F32.PACK_AB R15, RZ, R15 ;  /* 0x0000000fff0f723e */ /* 0x000fca00000010ff */
[----:B------:R0:W-:Y:S01]  /*8cc0*/  @P3 STG.E.U16 desc[UR36][R8.64+0x10], R15 ;  /* 0x0000100f08003986 */ /* 0x0001e2000c101524 */
[----:B------:R-:W-:Y:S05]  /*8cd0*/  @!P2 BRA `(.L_x_292) ;  /* 0x000000000004a947 */ /* 0x000fea0003800000 */
[----:B------:R4:W5:Y:S02]  /*8ce0*/  LDG.E.LTC128B.U16 R3, desc[UR36][R6.64+0x12] ;  /* 0x0000122406037981 */ /* 0x000964000c1e1520 */
.L_x_292:
[----:B------:R-:W-:Y:S05]  /*8cf0*/  BSYNC B1 ;  /* 0x0000000000017941 */ /* 0x000fea0003800000 */
.L_x_291:
        /* <DEDUP_REMOVED lines=9> */
.L_x_294:
[----:B------:R-:W-:Y:S05]  /*8d90*/  BSYNC B1 ;  /* 0x0000000000017941 */ /* 0x000fea0003800000 */
.L_x_293:
[----:B-----5:R-:W-:Y:S01]  /*8da0*/  IMAD.U32 R15, R3, 0x10000, RZ ;  /* 0x00010000030f7824 */ /* 0x020fe200078e00ff */
[----:B------:R-:W-:Y:S01]  /*8db0*/  IADD3 R14, P3, R160, R8, RZ ;  /* 0x00000008a00e7210 */ /* 0x000fe20007f7e0ff */
[----:B------:R-:W-:Y:S01]  /*8dc0*/  BSSY B1, `(.L_x_295) ;  /* 0x0000009000017945 */ /* 0x000fe20003800000 */
[----:B------:R-:W-:Y:S01]  /*8dd0*/  ISETP.GT.AND P2, PT, R0, 0x9, P1 ;  /* 0x000000090000780c */ /* 0x000fe20000f44270 */
[----:B------:R-:W-:-:S04]  /*8de0*/  FMUL R15, R15, R16 ;  /* 0x000000100f0f7220 */ /* 0x000fc80000400000 */
[----:B------:R-:W-:-:S05]  /*8df0*/  FFMA R15, R30, R2, R15 ;  /* 0x000000021e0f7223 */ /* 0x000fca000000000f */
[----:B0-----:R-:W-:Y:S01]  /*8e00*/  F2FP.BF16.F32.PACK_AB R10, RZ, R15 ;  /* 0x0000000fff0a723e */ /* 0x001fe200000010ff */
[----:B------:R-:W-:-:S05]  /*8e10*/  IMAD.X R15, R158, 0x1, R9, P3 ;  /* 0x000000019e0f7824 */ /* 0x000fca00018e0609 */
[----:B------:R0:W-:Y:S01]  /*8e20*/  @P4 STG.E.U16 desc[UR36][R14.64+0x10], R10 ;  /* 0x0000100a0e004986 */ /* 0x0001e2000c101524 */
[----:B------:R-:W-:Y:S05]  /*8e30*/  @!P2 BRA `(.L_x_296) ;  /* 0x000000000004a947 */ /* 0x000fea0003800000 */
[----:B------:R0:W5:Y:S02]  /*8e40*/  LDG.E.LTC128B.U16 R3, desc[UR36][R12.64+0x12] ;  /* 0x000012240c037981 */ /* 0x000164000c1e1520 */
.L_x_296:
[----:B------:R-:W-:Y:S05]  /*8e50*/  BSYNC B1 ;  /* 0x0000000000017941 */ /* 0x000fea0003800000 */
.L_x_295:
[----:B0----5:R-:W-:Y:S01]  /*8e60*/  IMAD.U32 R15, R3, 0x10000, RZ ;  /* 0x00010000030f7824 */ /* 0x021fe200078e00ff */
[----:B------:R-:W-:Y:S01]  /*8e70*/  IADD3 R160, P4, P5, R160, R4, R161 ;  /* 0x00000004a0a07210 */ /* 0x000fe20007d9e0a1 */
[----:B------:R-:W-:Y:S01]  /*8e80*/  BSSY B1, `(.L_x_297) ;  /* 0x0000009000017945 */ /* 0x000fe20003800000 */
[----:B------:R-:W-:Y:S01]  /*8e90*/  ISETP.GT.AND P3, PT, R0, 0x10, P0 ;  /* 0x000000100000780c */ /* 0x000fe20000764270 */
[----:B------:R-:W-:Y:S01]  /*8ea0*/  FMUL R10, R15, R16 ;  /* 0x000000100f0a7220 */ /* 0x000fe20000400000 */
[----:B------:R-:W-:-:S03]  /*8eb0*/  IADD3.X R161, R158, R5, R11, P4, P5 ;  /* 0x000000059ea17210 */ /* 0x000fc600027ea40b */
[----:B------:R-:W-:-:S05]  /*8ec0*/  FFMA R10, R31, R2, R10 ;  /* 0x000000021f0a7223 */ /* 0x000fca000000000a */
[----:B------:R-:W-:-:S05]  /*8ed0*/  F2FP.BF16.F32.PACK_AB R10, RZ, R10 ;  /* 0x0000000aff0a723e */ /* 0x000fca00000010ff */
[----:B------:R0:W-:Y:S01]  /*8ee0*/  @P2 STG.E.U16 desc[UR36][R160.64+0x12], R10 ;  /* 0x0000120aa0002986 */ /* 0x0001e2000c101524 */
[----:B------:R-:W-:Y:S05]  /*8ef0*/  @!P3 BRA `(.L_x_298) ;  /* 0x000000000004b947 */ /* 0x000fea0003800000 */
[----:B------:R0:W5:Y:S02]  /*8f00*/  LDG.E.LTC128B.U16 R3, desc[UR36][R6.64+0x20] ;  /* 0x0000202406037981 */ /* 0x000164000c1e1520 */
.L_x_298:
[----:B------:R-:W-:Y:S05]  /*8f10*/  BSYNC B1 ;  /* 0x0000000000017941 */ /* 0x000fea0003800000 */
.L_x_297:
[----:B-----5:R-:W-:Y:S01]  /*8f20*/  IMAD.U32 R5, R3, 0x10000, RZ ;  /* 0x0001000003057824 */ /* 0x020fe200078e00ff */
        /* <DEDUP_REMOVED lines=8> */
.L_x_300:
[----:B------:R-:W-:Y:S05]  /*8fb0*/  BSYNC B1 ;  /* 0x0000000000017941 */ /* 0x000fea0003800000 */
.L_x_299:
        /* <DEDUP_REMOVED lines=9> */
.L_x_302:
[----:B------:R-:W-:Y:S05]  /*9050*/  BSYNC B1 ;  /* 0x0000000000017941 */ /* 0x000fea0003800000 */
.L_x_301:
[----:B-----5:R-:W-:Y:S01]  /*9060*/  IMAD.U32 R5, R3, 0x10000, RZ ;  /* 0x0001000003057824 */ /* 0x020fe200078e00ff */
[----:B0-----:R-:W-:Y:S01]  /*9070*/  @P3 MOV R4, R160 ;  /* 0x000000a000043202 */ /* 0x001fe20000000f00 */
[----:B------:R-:W-:Y:S01]  /*9080*/  BSSY B1, `(.L_x_303) ;  /* 0x000000a000017945 */ /* 0x000fe20003800000 */
[----:B------:R-:W-:Y:S01]  /*9090*/  ISETP.GT.AND P2, PT, R0, 0x11, P1 ;  /* 0x000000110000780c */ /* 0x000fe20000f44270 */
[----:B------:R-:W-:-:S04]  /*90a0*/  FMUL R5, R5, R16 ;  /* 0x0000001005057220 */ /* 0x000fc80000400000 */
[----:B------:R-:W-:-:S05]  /*90b0*/  FFMA R5, R34, R2, R5 ;  /* 0x0000000222057223 */ /* 0x000fca0000000005 */
[----:B------:R-:W-:-:S04]  /*90c0*/  F2FP.BF16.F32.PACK_AB R5, RZ, R5 ;  /* 0x00000005ff05723e */ /* 0x000fc800000010ff */
[----:B------:R-:W-:Y:S01]  /*90d0*/  PRMT R10, R5, 0x7610, R10 ;  /* 0x00007610050a7816 */ /* 0x000fe2000000000a */
[----:B------:R-:W-:-:S05]  /*90e0*/  @P3 IMAD.MOV.U32 R5, RZ, RZ, R161 ;  /* 0x000000ffff053224 */ /* 0x000fca00078e00a1 */
[----:B------:R0:W-:Y:S01]  /*90f0*/  @P3 STG.E.U16 desc[UR36][R4.64+0x20], R10 ;  /* 0x0000200a04003986 */ /* 0x0001e2000c101524 */
[----:B------:R-:W-:Y:S05]  /*9100*/  @!P2 BRA `(.L_x_304) ;  /* 0x000000000004a947 */ /* 0x000fea0003800000 */
[----:B------:R0:W5:Y:S02]  /*9110*/  LDG.E.LTC128B.U16 R3, desc[UR36][R12.64+0x22] ;  /* 0x000022240c037981 */ /* 0x000164000c1e1520 */
.L_x_304:
[----:B------:R-:W-:Y:S05]  /*9120*/  BSYNC B1 ;  /* 0x0000000000017941 */ /* 0x000fea0003800000 */
.L_x_303:
[----:B0----5:R-:W-:Y:S01]  /*9130*/  IMAD.U32 R5, R3, 0x10000, RZ ;  /* 0x0001000003057824 */ /* 0x021fe200078e00ff */
[----:B------:R-:W-:Y:S01]  /*9140*/  ISETP.GT.AND P3, PT, R0, 0x18, P0 ;  /* 0x000000180000780c */ /* 0x000fe20000764270 */
[----:B------:R-:W-:Y:S02]  /*9150*/  BSSY B1, `(.L_x_305) ;  /* 0x000000a000017945 */ /* 0x000fe40003800000 */
[----:B------:R-:W-:Y:S01]  /*9160*/  FMUL R4, R5, R16 ;  /* 0x0000001005047220 */ /* 0x000fe20000400000 */
[----:B------:R-:W-:-:S03]  /*9170*/  @P2 IMAD.MOV.U32 R5, RZ, RZ, R161 ;  /* 0x000000ffff052224 */ /* 0x000fc600078e00a1 */
[----:B------:R-:W-:-:S05]  /*9180*/  FFMA R4, R35, R2, R4 ;  /* 0x0000000223047223 */ /* 0x000fca0000000004 */
[----:B------:R-:W-:-:S04]  /*9190*/  F2FP.BF16.F32.PACK_AB R4, RZ, R4 ;  /* 0x00000004ff04723e */ /* 0x000fc800000010ff */
[----:B------:R-:W-:Y:S01]  /*91a0*/  PRMT R10, R4, 0x7610, R10 ;  /* 0x00007610040a7816 */ /* 0x000fe2000000000a */
[----:B------:R-:W-:-:S05]  /*91b0*/  @P2 IMAD.MOV.U32 R4, RZ, RZ, R160 ;  /* 0x000000ffff042224 */ /* 0x000fca00078e00a0 */
[----:B------:R0:W-:Y:S01]  /*91c0*/  @P2 STG.E.U16 desc[UR36][R4.64+0x22], R10 ;  /* 0x0000220a04002986 */ /* 0x0001e2000c101524 */
[----:B------:R-:W-:Y:S05]  /*91d0*/  @!P3 BRA `(.L_x_306) ;  /* 0x000000000004b947 */ /* 0x000fea0003800000 */
[----:B------:R0:W5:Y:S02]  /*91e0*/  LDG.E.LTC128B.U16 R3, desc[UR36][R6.64+0x30] ;  /* 0x0000302406037981 */ /* 0x000164000c1e1520 */
.L_x_306:
[----:B------:R-:W-:Y:S05]  /*91f0*/  BSYNC B1 ;  /* 0x0000000000017941 */ /* 0x000fea0003800000 */
.L_x_305:
        /* <DEDUP_REMOVED lines=9> */
.L_x_308:
[----:B------:R-:W-:Y:S05]  /*9290*/  BSYNC B1 ;  /* 0x0000000000017941 */ /* 0x000fea0003800000 */
.L_x_307:
        /* <DEDUP_REMOVED lines=9> */
.L_x_310:
[----:B------:R-:W-:Y:S05]  /*9330*/  BSYNC B1 ;  /* 0x0000000000017941 */ /* 0x000fea0003800000 */
.L_x_309:
[----:B-----5:R-:W-:Y:S01]  /*9340*/  IMAD.U32 R5, R3, 0x10000, RZ ;  /* 0x0001000003057824 */ /* 0x020fe200078e00ff */
[----:B------:R-:W-:Y:S01]  /*9350*/  ISETP.GT.AND P2, PT, R0, 0x19, P1 ;  /* 0x000000190000780c */ /* 0x000fe20000f44270 */
[----:B0-----:R-:W-:Y:S01]  /*9360*/  @P3 IMAD.MOV.U32 R4, RZ, RZ, R160 ;  /* 0x000000ffff043224 */ /* 0x001fe200078e00a0 */
[----:B------:R-:W-:Y:S01]  /*9370*/  BSSY B1, `(.L_x_311) ;  /* 0x0000009000017945 */ /* 0x000fe20003800000 */
        /* <DEDUP_REMOVED lines=8> */
.L_x_312:
[----:B------:R-:W-:Y:S05]  /*9400*/  BSYNC B1 ;  /* 0x0000000000017941 */ /* 0x000fea0003800000 */
.L_x_311:
        /* <DEDUP_REMOVED lines=12> */
.L_x_314:
[----:B------:R-:W-:Y:S05]  /*94d0*/  BSYNC B1 ;  /* 0x0000000000017941 */ /* 0x000fea0003800000 */
.L_x_313:
        /* <DEDUP_REMOVED lines=9> */
.L_x_316:
[----:B------:R-:W-:Y:S05]  /*9570*/  BSYNC B1 ;  /* 0x0000000000017941 */ /* 0x000fea0003800000 */
.L_x_315:
        /* <DEDUP_REMOVED lines=9> */
.L_x_318:
[----:B------:R-:W-:Y:S05]  /*9610*/  BSYNC B1 ;  /* 0x0000000000017941 */ /* 0x000fea0003800000 */
.L_x_317:
        /* <DEDUP_REMOVED lines=12> */
.L_x_320:
[----:B------:R-:W-:Y:S05]  /*96e0*/  BSYNC B1 ;  /* 0x0000000000017941 */ /* 0x000fea0003800000 */
.L_x_319:
        /* <DEDUP_REMOVED lines=12> */
.L_x_322:
[----:B------:R-:W-:Y:S05]  /*97b0*/  BSYNC B1 ;  /* 0x0000000000017941 */ /* 0x000fea0003800000 */
.L_x_321:
        /* <DEDUP_REMOVED lines=9> */
.L_x_324:
[----:B------:R-:W-:Y:S05]  /*9850*/  BSYNC B1 ;  /* 0x0000000000017941 */ /* 0x000fea0003800000 */
.L_x_323:
        /* <DEDUP_REMOVED lines=9> */
.L_x_326:
[----:B------:R-:W-:Y:S05]  /*98f0*/  BSYNC B1 ;  /* 0x0000000000017941 */ /* 0x000fea0003800000 */
.L_x_325:
        /* <DEDUP_REMOVED lines=12> */
.L_x_328:
[----:B------:R-:W-:Y:S05]  /*99c0*/  BSYNC B1 ;  /* 0x0000000000017941 */ /* 0x000fea0003800000 */
.L_x_327:
        /* <DEDUP_REMOVED lines=12> */
.L_x_330:
[----:B------:R-:W-:Y:S05]  /*9a90*/  BSYNC B1 ;  /* 0x0000000000017941 */ /* 0x000fea0003800000 */
.L_x_329:
        /* <DEDUP_REMOVED lines=9> */
.L_x_332:
[----:B------:R-:W-:Y:S05]  /*9b30*/  BSYNC B1 ;  /* 0x0000000000017941 */ /* 0x000fea0003800000 */
.L_x_331:
        /* <DEDUP_REMOVED lines=9> */
.L_x_334:
[----:B------:R-:W-:Y:S05]  /*9bd0*/  BSYNC B1 ;  /* 0x0000000000017941 */ /* 0x000fea0003800000 */
.L_x_333:
        /* <DEDUP_REMOVED lines=12> */
.L_x_336:
[----:B------:R-:W-:Y:S05]  /*9ca0*/  BSYNC B1 ;  /* 0x0000000000017941 */ /* 0x000fea0003800000 */
.L_x_335:
        /* <DEDUP_REMOVED lines=12> */
.L_x_338:
[----:B------:R-:W-:Y:S05]  /*9d70*/  BSYNC B1 ;  /* 0x0000000000017941 */ /* 0x000fea0003800000 */
.L_x_337:
        /* <DEDUP_REMOVED lines=9> */
.L_x_340:
[----:B------:R-:W-:Y:S05]  /*9e10*/  BSYNC B1 ;  /* 0x0000000000017941 */ /* 0x000fea0003800000 */
.L_x_339:
        /* <DEDUP_REMOVED lines=9> */
.L_x_342:
[----:B------:R-:W-:Y:S05]  /*9eb0*/  BSYNC B1 ;  /* 0x0000000000017941 */ /* 0x000fea0003800000 */
.L_x_341:
        /* <DEDUP_REMOVED lines=12> */
.L_x_344:
[----:B------:R-:W-:Y:S05]  /*9f80*/  BSYNC B1 ;  /* 0x0000000000017941 */ /* 0x000fea0003800000 */
.L_x_343:
        /* <DEDUP_REMOVED lines=12> */
.L_x_346:
[----:B------:R-:W-:Y:S05]  /*a050*/  BSYNC B1 ;  /* 0x0000000000017941 */ /* 0x000fea0003800000 */
.L_x_345:
        /* <DEDUP_REMOVED lines=9> */
.L_x_348:
[----:B------:R-:W-:Y:S05]  /*a0f0*/  BSYNC B1 ;  /* 0x0000000000017941 */ /* 0x000fea0003800000 */
.L_x_347:
        /* <DEDUP_REMOVED lines=9> */
.L_x_350:
[----:B------:R-:W-:Y:S05]  /*a190*/  BSYNC B1 ;  /* 0x0000000000017941 */ /* 0x000fea0003800000 */
.L_x_349:
        /* <DEDUP_REMOVED lines=12> */
.L_x_352:
[----:B------:R-:W-:Y:S05]  /*a260*/  BSYNC B1 ;  /* 0x0000000000017941 */ /* 0x000fea0003800000 */
.L_x_351:
        /* <DEDUP_REMOVED lines=12> */
.L_x_354:
[----:B------:R-:W-:Y:S05]  /*a330*/  BSYNC B1 ;  /* 0x0000000000017941 */ /* 0x000fea0003800000 */
.L_x_353:
        /* <DEDUP_REMOVED lines=9> */
.L_x_356:
[----:B------:R-:W-:Y:S05]  /*a3d0*/  BSYNC B1 ;  /* 0x0000000000017941 */ /* 0x000fea0003800000 */
.L_x_355:
        /* <DEDUP_REMOVED lines=9> */
.L_x_358:
[----:B------:R-:W-:Y:S05]  /*a470*/  BSYNC B1 ;  /* 0x0000000000017941 */ /* 0x000fea0003800000 */
.L_x_357:
        /* <DEDUP_REMOVED lines=12> */
.L_x_360:
[----:B------:R-:W-:Y:S05]  /*a540*/  BSYNC B1 ;  /* 0x0000000000017941 */ /* 0x000fea0003800000 */
.L_x_359:
        /* <DEDUP_REMOVED lines=12> */
.L_x_362:
[----:B------:R-:W-:Y:S05]  /*a610*/  BSYNC B1 ;  /* 0x0000000000017941 */ /* 0x000fea0003800000 */
.L_x_361:
        /* <DEDUP_REMOVED lines=9> */
.L_x_364:
[----:B------:R-:W-:Y:S05]  /*a6b0*/  BSYNC B1 ;  /* 0x0000000000017941 */ /* 0x000fea0003800000 */
.L_x_363:
        /* <DEDUP_REMOVED lines=9> */
.L_x_366:
[----:B------:R-:W-:Y:S05]  /*a750*/  BSYNC B1 ;  /* 0x0000000000017941 */ /* 0x000fea0003800000 */
.L_x_365:
        /* <DEDUP_REMOVED lines=12> */
.L_x_368:
[----:B------:R-:W-:Y:S05]  /*a820*/  BSYNC B1 ;  /* 0x0000000000017941 */ /* 0x000fea0003800000 */
.L_x_367:
        /* <DEDUP_REMOVED lines=12> */
.L_x_370:
[----:B------:R-:W-:Y:S05]  /*a8f0*/  BSYNC B1 ;  /* 0x0000000000017941 */ /* 0x000fea0003800000 */
.L_x_369:
        /* <DEDUP_REMOVED lines=9> */
.L_x_372:
[----:B------:R-:W-:Y:S05]  /*a990*/  BSYNC B1 ;  /* 0x0000000000017941 */ /* 0x000fea0003800000 */
.L_x_371:
        /* <DEDUP_REMOVED lines=9> */
.L_x_374:
[----:B------:R-:W-:Y:S05]  /*aa30*/  BSYNC B1 ;  /* 0x0000000000017941 */ /* 0x000fea0003800000 */
.L_x_373:
        /* <DEDUP_REMOVED lines=12> */
.L_x_376:
[----:B------:R-:W-:Y:S05]  /*ab00*/  BSYNC B1 ;  /* 0x0000000000017941 */ /* 0x000fea0003800000 */
.L_x_375:
        /* <DEDUP_REMOVED lines=12> */
.L_x_378:
[----:B------:R-:W-:Y:S05]  /*abd0*/  BSYNC B1 ;  /* 0x0000000000017941 */ /* 0x000fea0003800000 */
.L_x_377:
        /* <DEDUP_REMOVED lines=9> */
.L_x_380:
[----:B------:R-:W-:Y:S05]  /*ac70*/  BSYNC B1 ;  /* 0x0000000000017941 */ /* 0x000fea0003800000 */
.L_x_379:
        /* <DEDUP_REMOVED lines=9> */
.L_x_382:
[----:B------:R-:W-:Y:S05]  /*ad10*/  BSYNC B1 ;  /* 0x0000000000017941 */ /* 0x000fea0003800000 */
.L_x_381:
        /* <DEDUP_REMOVED lines=12> */
.L_x_384:
[----:B------:R-:W-:Y:S05]  /*ade0*/  BSYNC B1 ;  /* 0x0000000000017941 */ /* 0x000fea0003800000 */
.L_x_383:
        /* <DEDUP_REMOVED lines=12> */
.L_x_386:
[----:B------:R-:W-:Y:S05]  /*aeb0*/  BSYNC B1 ;  /* 0x0000000000017941 */ /* 0x000fea0003800000 */
.L_x_385:
        /* <DEDUP_REMOVED lines=9> */
.L_x_388:
[----:B------:R-:W-:Y:S05]  /*af50*/  BSYNC B1 ;  /* 0x0000000000017941 */ /* 0x000fea0003800000 */
.L_x_387:
        /* <DEDUP_REMOVED lines=9> */
.L_x_390:
[----:B------:R-:W-:Y:S05]  /*aff0*/  BSYNC B1 ;  /* 0x0000000000017941 */ /* 0x000fea0003800000 */
.L_x_389:
        /* <DEDUP_REMOVED lines=12> */
.L_x_392:
[----:B------:R-:W-:Y:S05]  /*b0c0*/  BSYNC B1 ;  /* 0x0000000000017941 */ /* 0x000fea0003800000 */
.L_x_391:
        /* <DEDUP_REMOVED lines=12> */
.L_x_394:
[----:B------:R-:W-:Y:S05]  /*b190*/  BSYNC B1 ;  /* 0x0000000000017941 */ /* 0x000fea0003800000 */
.L_x_393:
        /* <DEDUP_REMOVED lines=9> */
.L_x_396:
[----:B------:R-:W-:Y:S05]  /*b230*/  BSYNC B1 ;  /* 0x0000000000017941 */ /* 0x000fea0003800000 */
.L_x_395:
        /* <DEDUP_REMOVED lines=9> */
.L_x_398:
[----:B------:R-:W-:Y:S05]  /*b2d0*/  BSYNC B1 ;  /* 0x0000000000017941 */ /* 0x000fea0003800000 */
.L_x_397:
        /* <DEDUP_REMOVED lines=12> */
.L_x_400:
[----:B------:R-:W-:Y:S05]  /*b3a0*/  BSYNC B1 ;  /* 0x0000000000017941 */ /* 0x000fea0003800000 */
.L_x_399:
        /* <DEDUP_REMOVED lines=12> */
.L_x_402:
[----:B------:R-:W-:Y:S05]  /*b470*/  BSYNC B1 ;  /* 0x0000000000017941 */ /* 0x000fea0003800000 */
.L_x_401:
        /* <DEDUP_REMOVED lines=9> */
.L_x_404:
[----:B------:R-:W-:Y:S05]  /*b510*/  BSYNC B1 ;  /* 0x0000000000017941 */ /* 0x000fea0003800000 */
.L_x_403:
        /* <DEDUP_REMOVED lines=9> */
.L_x_406:
[----:B------:R-:W-:Y:S05]  /*b5b0*/  BSYNC B1 ;  /* 0x0000000000017941 */ /* 0x000fea0003800000 */
.L_x_405:
        /* <DEDUP_REMOVED lines=12> */
.L_x_408:
[----:B------:R-:W-:Y:S05]  /*b680*/  BSYNC B1 ;  /* 0x0000000000017941 */ /* 0x000fea0003800000 */
.L_x_407:
        /* <DEDUP_REMOVED lines=12> */
.L_x_410:
[----:B------:R-:W-:Y:S05]  /*b750*/  BSYNC B1 ;  /* 0x0000000000017941 */ /* 0x000fea0003800000 */
.L_x_409:
        /* <DEDUP_REMOVED lines=9> */
.L_x_412:
[----:B------:R-:W-:Y:S05]  /*b7f0*/  BSYNC B1 ;  /* 0x0000000000017941 */ /* 0x000fea0003800000 */
.L_x_411:
        /* <DEDUP_REMOVED lines=9> */
.L_x_414:
[----:B------:R-:W-:Y:S05]  /*b890*/  BSYNC B1 ;  /* 0x0000000000017941 */ /* 0x000fea0003800000 */
.L_x_413:
        /* <DEDUP_REMOVED lines=12> */
.L_x_416:
[----:B------:R-:W-:Y:S05]  /*b960*/  BSYNC B1 ;  /* 0x0000000000017941 */ /* 0x000fea0003800000 */
.L_x_415:
        /* <DEDUP_REMOVED lines=12> */
.L_x_418:
[----:B------:R-:W-:Y:S05]  /*ba30*/  BSYNC B1 ;  /* 0x0000000000017941 */ /* 0x000fea0003800000 */
.L_x_417:
        /* <DEDUP_REMOVED lines=9> */
.L_x_420:
[----:B------:R-:W-:Y:S05]  /*bad0*/  BSYNC B1 ;  /* 0x0000000000017941 */ /* 0x000fea0003800000 */
.L_x_419:
        /* <DEDUP_REMOVED lines=9> */
.L_x_422:
[----:B------:R-:W-:Y:S05]  /*bb70*/  BSYNC B1 ;  /* 0x0000000000017941 */ /* 0x000fea0003800000 */
.L_x_421:
        /* <DEDUP_REMOVED lines=12> */
.L_x_424:
[----:B------:R-:W-:Y:S05]  /*bc40*/  BSYNC B1 ;  /* 0x0000000000017941 */ /* 0x000fea0003800000 */
.L_x_423:
        /* <DEDUP_REMOVED lines=12> */
.L_x_426:
[----:B------:R-:W-:Y:S05]  /*bd10*/  BSYNC B1 ;  /* 0x0000000000017941 */ /* 0x000fea0003800000 */
.L_x_425:
        /* <DEDUP_REMOVED lines=9> */
.L_x_428:
[----:B------:R-:W-:Y:S05]  /*bdb0*/  BSYNC B1 ;  /* 0x0000000000017941 */ /* 0x000fea0003800000 */
.L_x_427:
        /* <DEDUP_REMOVED lines=9> */
.L_x_430:
[----:B------:R-:W-:Y:S05]  /*be50*/  BSYNC B1 ;  /* 0x0000000000017941 */ /* 0x000fea0003800000 */
.L_x_429:
        /* <DEDUP_REMOVED lines=12> */
.L_x_432:
[----:B------:R-:W-:Y:S05]  /*bf20*/  BSYNC B1 ;  /* 0x0000000000017941 */ /* 0x000fea0003800000 */
.L_x_431:
        /* <DEDUP_REMOVED lines=12> */
.L_x_434:
[----:B------:R-:W-:Y:S05]  /*bff0*/  BSYNC B1 ;  /* 0x0000000000017941 */ /* 0x000fea0003800000 */
.L_x_433:
        /* <DEDUP_REMOVED lines=9> */
.L_x_436:
[----:B------:R-:W-:Y:S05]  /*c090*/  BSYNC B1 ;  /* 0x0000000000017941 */ /* 0x000fea0003800000 */
.L_x_435:
        /* <DEDUP_REMOVED lines=9> */
.L_x_438:
[----:B------:R-:W-:Y:S05]  /*c130*/  BSYNC B1 ;  /* 0x0000000000017941 */ /* 0x000fea0003800000 */
.L_x_437:
        /* <DEDUP_REMOVED lines=12> */
.L_x_440:
[----:B------:R-:W-:Y:S05]  /*c200*/  BSYNC B1 ;  /* 0x0000000000017941 */ /* 0x000fea0003800000 */
.L_x_439:
        /* <DEDUP_REMOVED lines=12> */
.L_x_442:
[----:B------:R-:W-:Y:S05]  /*c2d0*/  BSYNC B1 ;  /* 0x0000000000017941 */ /* 0x000fea0003800000 */
.L_x_441:
        /* <DEDUP_REMOVED lines=9> */
.L_x_444:
[----:B------:R-:W-:Y:S05]  /*c370*/  BSYNC B1 ;  /* 0x0000000000017941 */ /* 0x000fea0003800000 */
.L_x_443:
        /* <DEDUP_REMOVED lines=9> */
.L_x_446:
[----:B------:R-:W-:Y:S05]  /*c410*/  BSYNC B1 ;  /* 0x0000000000017941 */ /* 0x000fea0003800000 */
.L_x_445:
        /* <DEDUP_REMOVED lines=12> */
.L_x_448:
[----:B------:R-:W-:Y:S05]  /*c4e0*/  BSYNC B1 ;  /* 0x0000000000017941 */ /* 0x000fea0003800000 */
.L_x_447:
        /* <DEDUP_REMOVED lines=12> */
.L_x_450:
[----:B------:R-:W-:Y:S05]  /*c5b0*/  BSYNC B1 ;  /* 0x0000000000017941 */ /* 0x000fea0003800000 */
.L_x_449:
        /* <DEDUP_REMOVED lines=9> */
.L_x_452:
[----:B------:R-:W-:Y:S05]  /*c650*/  BSYNC B1 ;  /* 0x0000000000017941 */ /* 0x000fea0003800000 */
.L_x_451:
        /* <DEDUP_REMOVED lines=9> */
.L_x_454:
[----:B------:R-:W-:Y:S05]  /*c6f0*/  BSYNC B1 ;  /* 0x0000000000017941 */ /* 0x000fea0003800000 */
.L_x_453:
        /* <DEDUP_REMOVED lines=12> */
.L_x_456:
[----:B------:R-:W-:Y:S05]  /*c7c0*/  BSYNC B1 ;  /* 0x0000000000017941 */ /* 0x000fea0003800000 */
.L_x_455:
        /* <DEDUP_REMOVED lines=12> */
.L_x_458:
[----:B------:R-:W-:Y:S05]  /*c890*/  BSYNC B1 ;  /* 0x0000000000017941 */ /* 0x000fea0003800000 */
.L_x_457:
        /* <DEDUP_REMOVED lines=9> */
.L_x_460:
[----:B------:R-:W-:Y:S05]  /*c930*/  BSYNC B1 ;  /* 0x0000000000017941 */ /* 0x000fea0003800000 */
.L_x_459:
        /* <DEDUP_REMOVED lines=9> */
.L_x_462:
[----:B------:R-:W-:Y:S05]  /*c9d0*/  BSYNC B1 ;  /* 0x0000000000017941 */ /* 0x000fea0003800000 */
.L_x_461:
        /* <DEDUP_REMOVED lines=12> */
.L_x_464:
[----:B------:R-:W-:Y:S05]  /*caa0*/  BSYNC B1 ;  /* 0x0000000000017941 */ /* 0x000fea0003800000 */
.L_x_463:
        /* <DEDUP_REMOVED lines=12> */
.L_x_466:
[----:B------:R-:W-:Y:S05]  /*cb70*/  BSYNC B1 ;  /* 0x0000000000017941 */ /* 0x000fea0003800000 */
.L_x_465:
        /* <DEDUP_REMOVED lines=9> */
.L_x_468:
[----:B------:R-:W-:Y:S05]  /*cc10*/  BSYNC B1 ;  /* 0x0000000000017941 */ /* 0x000fea0003800000 */
.L_x_467:
        /* <DEDUP_REMOVED lines=9> */
.L_x_470:
[----:B------:R-:W-:Y:S05]  /*ccb0*/  BSYNC B1 ;  /* 0x0000000000017941 */ /* 0x000fea0003800000 */
.L_x_469:
        /* <DEDUP_REMOVED lines=12> */
.L_x_472:
[----:B------:R-:W-:Y:S05]  /*cd80*/  BSYNC B1 ;  /* 0x0000000000017941 */ /* 0x000fea0003800000 */
.L_x_471:
        /* <DEDUP_REMOVED lines=12> */
.L_x_474:
[----:B------:R-:W-:Y:S05]  /*ce50*/  BSYNC B1 ;  /* 0x0000000000017941 */ /* 0x000fea0003800000 */
.L_x_473:
        /* <DEDUP_REMOVED lines=9> */
.L_x_476:
[----:B------:R-:W-:Y:S05]  /*cef0*/  BSYNC B1 ;  /* 0x0000000000017941 */ /* 0x000fea0003800000 */
.L_x_475:
        /* <DEDUP_REMOVED lines=9> */
.L_x_478:
[----:B------:R-:W-:Y:S05]  /*cf90*/  BSYNC B1 ;  /* 0x0000000000017941 */ /* 0x000fea0003800000 */
.L_x_477:
        /* <DEDUP_REMOVED lines=12> */
.L_x_480:
[----:B------:R-:W-:Y:S05]  /*d060*/  BSYNC B1 ;  /* 0x0000000000017941 */ /* 0x000fea0003800000 */
.L_x_479:
        /* <DEDUP_REMOVED lines=12> */
.L_x_482:
[----:B------:R-:W-:Y:S05]  /*d130*/  BSYNC B1 ;  /* 0x0000000000017941 */ /* 0x000fea0003800000 */
.L_x_481:
        /* <DEDUP_REMOVED lines=9> */
.L_x_484:
[----:B------:R-:W-:Y:S05]  /*d1d0*/  BSYNC B1 ;  /* 0x0000000000017941 */ /* 0x000fea0003800000 */
.L_x_483:
        /* <DEDUP_REMOVED lines=9> */
.L_x_486:
[----:B------:R-:W-:Y:S05]  /*d270*/  BSYNC B1 ;  /* 0x0000000000017941 */ /* 0x000fea0003800000 */
.L_x_485:
        /* <DEDUP_REMOVED lines=12> */
.L_x_488:
[----:B------:R-:W-:Y:S05]  /*d340*/  BSYNC B1 ;  /* 0x0000000000017941 */ /* 0x000fea0003800000 */
.L_x_487:
        /* <DEDUP_REMOVED lines=12> */
.L_x_490:
[----:B------:R-:W-:Y:S05]  /*d410*/  BSYNC B1 ;  /* 0x0000000000017941 */ /* 0x000fea0003800000 */
.L_x_489:
        /* <DEDUP_REMOVED lines=9> */
.L_x_492:
[----:B------:R-:W-:Y:S05]  /*d4b0*/  BSYNC B1 ;  /* 0x0000000000017941 */ /* 0x000fea0003800000 */
.L_x_491:
        /* <DEDUP_REMOVED lines=9> */
.L_x_494:
[----:B------:R-:W-:Y:S05]  /*d550*/  BSYNC B1 ;  /* 0x0000000000017941 */ /* 0x000fea0003800000 */
.L_x_493:
        /* <DEDUP_REMOVED lines=12> */
.L_x_496:
[----:B------:R-:W-:Y:S05]  /*d620*/  BSYNC B1 ;  /* 0x0000000000017941 */ /* 0x000fea0003800000 */
.L_x_495:
        /* <DEDUP_REMOVED lines=12> */
.L_x_498:
[----:B------:R-:W-:Y:S05]  /*d6f0*/  BSYNC B1 ;  /* 0x0000000000017941 */ /* 0x000fea0003800000 */
.L_x_497:
        /* <DEDUP_REMOVED lines=9> */
.L_x_500:
[----:B------:R-:W-:Y:S05]  /*d790*/  BSYNC B1 ;  /* 0x0000000000017941 */ /* 0x000fea0003800000 */
.L_x_499:
        /* <DEDUP_REMOVED lines=9> */
.L_x_502:
[----:B------:R-:W-:Y:S05]  /*d830*/  BSYNC B1 ;  /* 0x0000000000017941 */ /* 0x000fea0003800000 */
.L_x_501:
        /* <DEDUP_REMOVED lines=12> */
.L_x_504:
[----:B------:R-:W-:Y:S05]  /*d900*/  BSYNC B1 ;  /* 0x0000000000017941 */ /* 0x000fea0003800000 */
.L_x_503:
        /* <DEDUP_REMOVED lines=12> */
.L_x_506:
[----:B------:R-:W-:Y:S05]  /*d9d0*/  BSYNC B1 ;  /* 0x0000000000017941 */ /* 0x000fea0003800000 */
.L_x_505:
        /* <DEDUP_REMOVED lines=9> */
.L_x_508:
[----:B------:R-:W-:Y:S05]  /*da70*/  BSYNC B1 ;  /* 0x0000000000017941 */ /* 0x000fea0003800000 */
.L_x_507:
        /* <DEDUP_REMOVED lines=9> */
.L_x_510:
[----:B------:R-:W-:Y:S05]  /*db10*/  BSYNC B1 ;  /* 0x0000000000017941 */ /* 0x000fea0003800000 */
.L_x_509:
        /* <DEDUP_REMOVED lines=12> */
.L_x_512:
[----:B------:R-:W-:Y:S05]  /*dbe0*/  BSYNC B1 ;  /* 0x0000000000017941 */ /* 0x000fea0003800000 */
.L_x_511:
        /* <DEDUP_REMOVED lines=12> */
.L_x_514:
[----:B------:R-:W-:Y:S05]  /*dcb0*/  BSYNC B1 ;  /* 0x0000000000017941 */ /* 0x000fea0003800000 */
.L_x_513:
        /* <DEDUP_REMOVED lines=9> */
.L_x_516:
[----:B------:R-:W-:Y:S05]  /*dd50*/  BSYNC B1 ;  /* 0x0000000000017941 */ /* 0x000fea0003800000 */
.L_x_515:
        /* <DEDUP_REMOVED lines=9> */
.L_x_518:
[----:B------:R-:W-:Y:S05]  /*ddf0*/  BSYNC B1 ;  /* 0x0000000000017941 */ /* 0x000fea0003800000 */
.L_x_517:
        /* <DEDUP_REMOVED lines=12> */
.L_x_520:
[----:B------:R-:W-:Y:S05]  /*dec0*/  BSYNC B1 ;  /* 0x0000000000017941 */ /* 0x000fea0003800000 */
.L_x_519:
        /* <DEDUP_REMOVED lines=12> */
.L_x_522:
[----:B------:R-:W-:Y:S05]  /*df90*/  BSYNC B1 ;  /* 0x0000000000017941 */ /* 0x000fea0003800000 */
.L_x_521:
        /* <DEDUP_REMOVED lines=9> */
.L_x_524:
[----:B------:R-:W-:Y:S05]  /*e030*/  BSYNC B1 ;  /* 0x0000000000017941 */ /* 0x000fea0003800000 */
.L_x_523:
        /* <DEDUP_REMOVED lines=9> */
.L_x_526:
[----:B------:R-:W-:Y:S05]  /*e0d0*/  BSYNC B1 ;  /* 0x0000000000017941 */ /* 0x000fea0003800000 */
.L_x_525:
        /* <DEDUP_REMOVED lines=12> */
.L_x_528:
[----:B------:R-:W-:Y:S05]  /*e1a0*/  BSYNC B1 ;  /* 0x0000000000017941 */ /* 0x000fea0003800000 */
.L_x_527:
        /* <DEDUP_REMOVED lines=12> */
.L_x_530:
[----:B------:R-:W-:Y:S05]  /*e270*/  BSYNC B1 ;  /* 0x0000000000017941 */ /* 0x000fea0003800000 */
.L_x_529:
        /* <DEDUP_REMOVED lines=9> */
.L_x_532:
[----:B------:R-:W-:Y:S05]  /*e310*/  BSYNC B1 ;  /* 0x0000000000017941 */ /* 0x000fea0003800000 */
.L_x_531:
        /* <DEDUP_REMOVED lines=9> */
.L_x_534:
[----:B------:R-:W-:Y:S05]  /*e3b0*/  BSYNC B1 ;  /* 0x0000000000017941 */ /* 0x000fea0003800000 */
.L_x_533:
[----:B-----5:R-:W-:Y:S01]  /*e3c0*/  IMAD.U32 R5, R3, 0x10000, RZ ;  /* 0x0001000003057824 */ /* 0x020fe200078e00ff */
[----:B------:R-:W-:Y:S01]  /*e3d0*/  ISETP.GT.AND P1, PT, R0, 0xf9, P1 ;  /* 0x000000f90000780c */ /* 0x000fe20000f24270 */
[----:B0-----:R-:W-:Y:S01]  /*e3e0*/  @P2 IMAD.MOV.U32 R4, RZ, RZ, R160 ;  /* 0x000000ffff042224 */ /* 0x001fe200078e00a0 */
[----:B------:R-:W-:Y:S01]  /*e3f0*/  BSSY B1, `(.L_x_535) ;  /* 0x0000009000017945 */ /* 0x000fe20003800000 */
[----:B------:R-:W-:-:S04]  /*e400*/  FMUL R5, R5, R16 ;  /* 0x0000001005057220 */ /* 0x000fc80000400000 */
[----:B------:R-:W-:-:S05]  /*e410*/  FFMA R5, R150, R2, R5 ;  /* 0x0000000296057223 */ /* 0x000fca0000000005 */
[----:B------:R-:W-:-:S04]  /*e420*/  F2FP.BF16.F32.PACK_AB R5, RZ, R5 ;  /* 0x00000005ff05723e */ /* 0x000fc800000010ff */
[----:B-1-34-:R-:W-:Y:S01]  /*e430*/  PRMT R6, R5, 0x7610, R6 ;  /* 0x0000761005067816 */ /* 0x01afe20000000006 */
[----:B------:R-:W-:-:S05]  /*e440*/  @P2 IMAD.MOV.U32 R5, RZ, RZ, R161 ;  /* 0x000000ffff052224 */ /* 0x000fca00078e00a1 */
[----:B------:R0:W-:Y:S01]  /*e450*/  @P2 STG.E.U16 desc[UR36][R4.64+0x1f0], R6 ;  /* 0x0001f00604002986 */ /* 0x0001e2000c101524 */
[----:B------:R-:W-:Y:S05]  /*e460*/  @!P1 BRA `(.L_x_536) ;  /* 0x0000000000049947 */ /* 0x000fea0003800000 */
[----:B------:R1:W5:Y:S02]  /*e470*/  LDG.E.LTC128B.U16 R3, desc[UR36][R12.64+0x1f2] ;  /* 0x0001f2240c037981 */ /* 0x000364000c1e1520 */
.L_x_536:
[----:B------:R-:W-:Y:S05]  /*e480*/  BSYNC B1 ;  /* 0x0000000000017941 */ /* 0x000fea0003800000 */
.L_x_535:
[----:B------:R-:W-:Y:S05]  /*e490*/  @!P1 BRA `(.L_x_537) ;  /* 0x0000005400b89947 */ /* 0x000fea0003800000 */
[----:B-----5:R-:W-:-:S04]  /*e4a0*/  IMAD.U32 R3, R3, 0x10000, RZ ;  /* 0x0001000003037824 */ /* 0x020fc800078e00ff */
[----:B------:R-:W-:-:S04]  /*e4b0*/  FMUL R0, R3, R16 ;  /* 0x0000001003007220 */ /* 0x000fc80000400000 */
[----:B------:R-:W-:-:S05]  /*e4c0*/  FFMA R0, R151, R2, R0 ;  /* 0x0000000297007223 */ /* 0x000fca0000000000 */
[----:B------:R-:W-:-:S05]  /*e4d0*/  F2FP.BF16.F32.PACK_AB R0, RZ, R0 ;  /* 0x00000000ff00723e */ /* 0x000fca00000010ff */
[----:B------:R3:W-:Y:S01]  /*e4e0*/  STG.E.U16 desc[UR36][R160.64+0x1f2], R0 ;  /* 0x0001f200a0007986 */ /* 0x0007e2000c101524 */
[----:B------:R-:W-:Y:S05]  /*e4f0*/  BRA `(.L_x_537) ;  /* 0x0000005400a07947 */ /* 0x000fea0003800000 */
.L_x_30:
[----:B------:R-:W2:Y:S01]  /*e500*/  LDL.LU R8, [R1+0xc] ;  /* 0x00000c0001087983 */ /* 0x000ea20000300800 */
[----:B------:R-:W-:-:S03]  /*e510*/  ULDC.64 UR6, c[0x0][0x5c0] ;  /* 0x0001700000067ab9 */ /* 0x000fc60000000a00 */
[----:B------:R-:W3:Y:S04]  /*e520*/  LDL.LU R13, [R1+0xb8] ;  /* 0x0000b800010d7983 */ /* 0x000ee80000300800 */
[----:B------:R-:W4:Y:S04]  /*e530*/  LDL.LU R227, [R1+0xbc] ;  /* 0x0000bc0001e37983 */ /* 0x000f280000300800 */
[----:B------:R-:W5:Y:S04]  /*e540*/  LDL.LU R226, [R1+0xc0] ;  /* 0x0000c00001e27983 */ /* 0x000f680000300800 */
        /* <DEDUP_REMOVED lines=70> */
[----:B------:R-:W5:Y:S01]  /*e9b0*/  LDL.LU R153, [R1+0x1dc] ;  /* 0x0001dc0001997983 */ /* 0x000f620000300800 */
[----:B------:R-:W-:-:S03]  /*e9c0*/  LEA R4, P0, R6, UR6, 0x1 ;  /* 0x0000000606047c11 */ /* 0x000fc6000f8008ff */
[----:B------:R-:W5:Y:S04]  /*e9d0*/  LDL.LU R152, [R1+0x1e0] ;  /* 0x0001e00001987983 */ /* 0x000f680000300800 */
[----:B------:R-:W5:Y:S04]  /*e9e0*/  LDL.LU R23, [R1+0x1e4] ;  /* 0x0001e40001177983 */ /* 0x000f680000300800 */
[----:B------:R-:W5:Y:S04]  /*e9f0*/  LDL.LU R22, [R1+0x1e8] ;  /* 0x0001e80001167983 */ /* 0x000f680000300800 */
[----:B------:R-:W5:Y:S01]  /*ea00*/  LDL.LU R21, [R1+0x1ec] ;  /* 0x0001ec0001157983 */ /* 0x000f620000300800 */
[----:B------:R-:W-:-:S03]  /*ea10*/  LEA.HI.X R5, R6, UR7, R10, 0x1, P0 ;  /* 0x0000000706057c11 */ /* 0x000fc600080f0c0a */
[----:B------:R-:W5:Y:S04]  /*ea20*/  LDL.LU R20, [R1+0x1f0] ;  /* 0x0001f00001147983 */ /* 0x000f680000300800 */
[----:B------:R-:W5:Y:S04]  /*ea30*/  LDL.LU R19, [R1+0x1f4] ;  /* 0x0001f40001137983 */ /* 0x000f680000300800 */
[----:B------:R-:W5:Y:S04]  /*ea40*/  LDL.LU R18, [R1+0x1f8] ;  /* 0x0001f80001127983 */ /* 0x000f680000300800 */
[----:B------:R-:W5:Y:S04]  /*ea50*/  LDL.LU R15, [R1+0x1fc] ;  /* 0x0001fc00010f7983 */ /* 0x000f680000300800 */
[----:B------:R-:W2:Y:S04]  /*ea60*/  LDL.LU R6, [R1] ;  /* 0x0000000001067983 */ /* 0x000ea80000300800 */
[----:B------:R-:W3:Y:S04]  /*ea70*/  LDL.LU R7, [R1+0x8] ;  /* 0x0000080001077983 */ /* 0x000ee80000300800 */
[----:B------:R-:W4:Y:S01]  /*ea80*/  LDL.LU R10, [R1+0x5c] ;  /* 0x00005c00010a7983 */ /* 0x000f220000300800 */
[----:B--2---:R-:W-:-:S05]  /*ea90*/  FMUL R6, R6, R2 ;  /* 0x0000000206067220 */ /* 0x004fca0000400000 */
[----:B------:R-:W-:-:S05]  /*eaa0*/  F2FP.BF16.F32.PACK_AB R6, RZ, R6 ;  /* 0x00000006ff06723e */ /* 0x000fca00000010ff */
[----:B------:R0:W-:Y:S04]  /*eab0*/  @P1 STG.E.U16 desc[UR36][R4.64], R6 ;  /* 0x0000000604001986 */ /* 0x0001e8000c101524 */
[----:B0-----:R-:W2:Y:S01]  /*eac0*/  LDL.LU R6, [R1+0x4] ;  /* 0x0000040001067983 */ /* 0x001ea20000300800 */
[----:B------:R-:W-:Y:S01]  /*ead0*/  ISETP.GT.AND P0, PT, R0, 0x1, P3 ;  /* 0x000000010000780c */ /* 0x000fe20001f04270 */
[-C--:B---3--:R-:W-:Y:S01]  /*eae0*/  FMUL R7, R7, R2.reuse ;  /* 0x0000000207077220 */ /* 0x088fe20000400000 */
[----:B------:R-:W-:Y:S01]  /*eaf0*/  ISETP.GT.AND P2, PT, R3, 0x8, PT ;  /* 0x000000080300780c */ /* 0x000fe20003f44270 */
[----:B------:R-:W-:Y:S01]  /*eb00*/  USHF.L.U32 UR7, UR4, 0x4, URZ ;  /* 0x0000000404077899 */ /* 0x000fe2000800063f */
[----:B------:R-:W-:Y:S01]  /*eb10*/  FMUL R8, R8, R2 ;  /* 0x0000000208087220 */ /* 0x000fe20000400000 */
[----:B------:R-:W-:Y:S01]  /*eb20*/  USHF.L.U64.HI UR6, UR4, 0x4, UR5 ;  /* 0x0000000404067899 */ /* 0x000fe20008010205 */
[----:B------:R-:W-:-:S03]  /*eb30*/  F2FP.BF16.F32.PACK_AB R7, RZ, R7 ;  /* 0x00000007ff07723e */ /* 0x000fc600000010ff */
[----:B------:R-:W-:Y:S02]  /*eb40*/  F2FP.BF16.F32.PACK_AB R8, RZ, R8 ;  /* 0x00000008ff08723e */ /* 0x000fe400000010ff */
[----:B------:R-:W-:Y:S01]  /*eb50*/  PRMT R9, R7, 0x7610, R9 ;  /* 0x0000761007097816 */ /* 0x000fe20000000009 */
[----:B--2---:R-:W-:-:S05]  /*eb60*/  FMUL R6, R6, R2 ;  /* 0x0000000206067220 */ /* 0x004fca0000400000 */
[----:B------:R-:W-:-:S05]  /*eb70*/  F2FP.BF16.F32.PACK_AB R6, RZ, R6 ;  /* 0x00000006ff06723e */ /* 0x000fca00000010ff */
[----:B------:R0:W-:Y:S01]  /*eb80*/  @P0 STG.E.U16 desc[UR36][R4.64+0x2], R6 ;  /* 0x0000020604000986 */ /* 0x0001e2000c101524 */
[----:B------:R-:W-:Y:S02]  /*eb90*/  ISETP.GT.AND P0, PT, R0, RZ, P2 ;  /* 0x000000ff0000720c */ /* 0x000fe40001704270 */
[----:B0-----:R-:W-:-:S04]  /*eba0*/  IADD3 R6, P1, R4, UR7, RZ ;  /* 0x0000000704067c10 */ /* 0x001fc8000ff3e0ff */
[----:B------:R-:W-:-:S07]  /*ebb0*/  IADD3.X R7, R5, UR6, RZ, P1, !PT ;  /* 0x0000000605077c10 */ /* 0x000fce0008ffe4ff */
[----:B------:R0:W-:Y:S01]  /*ebc0*/  @P0 STG.E.U16 desc[UR36][R6.64], R9 ;  /* 0x0000000906000986 */ /* 0x0001e2000c101524 */
[----:B------:R-:W-:-:S03]  /*ebd0*/  ISETP.GT.AND P0, PT, R0, 0x1, P2 ;  /* 0x000000010000780c */ /* 0x000fc60001704270 */
[----:B0-----:R-:W2:Y:S10]  /*ebe0*/  LDL.LU R9, [R1+0x54] ;  /* 0x0000540001097983 */ /* 0x001eb40000300800 */
[----:B------:R0:W-:Y:S04]  /*ebf0*/  @P0 STG.E.U16 desc[UR36][R6.64+0x2], R8 ;  /* 0x0000020806000986 */ /* 0x0001e8000c101524 */
[----:B0-----:R-:W3:Y:S01]  /*ec00*/  LDL.LU R8, [R1+0x10] ;  /* 0x0000100001087983 */ /* 0x001ee20000300800 */
[----:B------:R-:W-:Y:S01]  /*ec10*/  ISETP.GT.AND P0, PT, R0, 0x8, P3 ;  /* 0x000000080000780c */ /* 0x000fe20001f04270 */
[----:B---3--:R-:W-:-:S05]  /*ec20*/  FMUL R8, R8, R2 ;  /* 0x0000000208087220 */ /* 0x008fca0000400000 */
[----:B------:R-:W-:-:S07]  /*ec30*/  F2FP.BF16.F32.PACK_AB R8, RZ, R8 ;  /* 0x00000008ff08723e */ /* 0x000fce00000010ff */
        /* <DEDUP_REMOVED lines=78> */
[----:B--2---:R-:W-:-:S05]  /*f120*/  FMUL R9, R9, R2 ;  /* 0x0000000209097220 */ /* 0x004fca0000400000 */
[----:B------:R-:W-:-:S04]  /*f130*/  F2FP.BF16.F32.PACK_AB R9, RZ, R9 ;  /* 0x00000009ff09723e */ /* 0x000fc800000010ff */
[----:B------:R-:W-:Y:S01]  /*f140*/  PRMT R11, R9, 0x7610, R11 ;  /* 0x00007610090b7816 */ /* 0x000fe2000000000b */
[----:B---3--:R-:W-:-:S05]  /*f150*/  FMUL R8, R8, R2 ;  /* 0x0000000208087220 */ /* 0x008fca0000400000 */
[----:B------:R-:W-:-:S05]  /*f160*/  F2FP.BF16.F32.PACK_AB R8, RZ, R8 ;  /* 0x00000008ff08723e */ /* 0x000fca00000010ff */
[----:B------:R0:W-:Y:S04]  /*f170*/  @P0 STG.E.U16 desc[UR36][R4.64+0x50], R8 ;  /* 0x0000500804000986 */ /* 0x0001e8000c101524 */
[----:B0-----:R-:W2:Y:S01]  /*f180*/  LDL.LU R8, [R1+0x58] ;  /* 0x0000580001087983 */ /* 0x001ea20000300800 */
[----:B------:R-:W-:Y:S01]  /*f190*/  ISETP.GT.AND P5, PT, R0, 0x29, P3 ;  /* 0x000000290000780c */ /* 0x000fe20001fa4270 */
[----:B----4-:R-:W-:Y:S01]  /*f1a0*/  FMUL R10, R10, R2 ;  /* 0x000000020a0a7220 */ /* 0x010fe20000400000 */
[C---:B------:R-:W-:Y:S01]  /*f1b0*/  ISETP.GT.AND P0, PT, R0.reuse, 0x28, P2 ;  /* 0x000000280000780c */ /* 0x040fe20001704270 */
[----:B------:R-:W3:Y:S01]  /*f1c0*/  LDL.LU R9, [R1+0x60] ;  /* 0x0000600001097983 */ /* 0x000ee20000300800 */
[C---:B------:R-:W-:Y:S02]  /*f1d0*/  ISETP.GT.AND P4, PT, R0.reuse, 0x29, P2 ;  /* 0x000000290000780c */ /* 0x040fe40001784270 */
[----:B------:R-:W-:-:S02]  /*f1e0*/  ISETP.GT.AND P1, PT, R0, 0x30, P3 ;  /* 0x000000300000780c */ /* 0x000fc40001f24270 */
[----:B------:R-:W-:Y:S01]  /*f1f0*/  F2FP.BF16.F32.PACK_AB R10, RZ, R10 ;  /* 0x0000000aff0a723e */ /* 0x000fe200000010ff */
[-C--:B--2---:R-:W-:Y:S01]  /*f200*/  FMUL R8, R8, R2.reuse ;  /* 0x0000000208087220 */ /* 0x084fe20000400000 */
[----:B---3--:R-:W-:-:S04]  /*f210*/  FMUL R9, R9, R2 ;  /* 0x0000000209097220 */ /* 0x008fc80000400000 */
[----:B------:R-:W-:-:S04]  /*f220*/  F2FP.BF16.F32.PACK_AB R8, RZ, R8 ;  /* 0x00000008ff08723e */ /* 0x000fc800000010ff */
[----:B------:R-:W-:Y:S02]  /*f230*/  PRMT R12, R8, 0x7610, R12 ;  /* 0x00007610080c7816 */ /* 0x000fe4000000000c */
[----:B------:R-:W-:Y:S02]  /*f240*/  F2FP.BF16.F32.PACK_AB R8, RZ, R9 ;  /* 0x00000009ff08723e */ /* 0x000fe400000010ff */
[----:B------:R-:W2:Y:S04]  /*f250*/  LDL.LU R9, [R1+0x64] ;  /* 0x0000640001097983 */ /* 0x000ea80000300800 */
[----:B------:R0:W-:Y:S04]  /*f260*/  @P5 STG.E.U16 desc[UR36][R4.64+0x52], R11 ;  /* 0x0000520b04005986 */ /* 0x0001e8000c101524 */
[----:B------:R-:W-:Y:S04]  /*f270*/  @P0 STG.E.U16 desc[UR36][R6.64+0x50], R12 ;  /* 0x0000500c06000986 */ /* 0x000fe8000c101524 */
[----:B------:R1:W-:Y:S01]  /*f280*/  @P4 STG.E.U16 desc[UR36][R6.64+0x52], R10 ;  /* 0x0000520a06004986 */ /* 0x0003e2000c101524 */
[----:B0-----:R-:W-:-:S03]  /*f290*/  PRMT R11, R8, 0x7610, R11 ;  /* 0x00007610080b7816 */ /* 0x001fc6000000000b */
[----:B------:R-:W3:Y:S04]  /*f2a0*/  LDL.LU R8, [R1+0x68] ;  /* 0x0000680001087983 */ /* 0x000ee80000300800 */
[----:B------:R0:W-:Y:S04]  /*f2b0*/  @P1 STG.E.U16 desc[UR36][R4.64+0x60], R11 ;  /* 0x0000600b04001986 */ /* 0x0001e8000c101524 */
[----:B-1----:R-:W4:Y:S01]  /*f2c0*/  LDL.LU R10, [R1+0x6c] ;  /* 0x00006c00010a7983 */ /* 0x002f220000300800 */
[----:B--2---:R-:W-:-:S05]  /*f2d0*/  FMUL R9, R9, R2 ;  /* 0x0000000209097220 */ /* 0x004fca0000400000 */
[----:B------:R-:W-:-:S04]  /*f2e0*/  F2FP.BF16.F32.PACK_AB R9, RZ, R9 ;  /* 0x00000009ff09723e */ /* 0x000fc800000010ff */
[----:B0-----:R-:W-:Y:S02]  /*f2f0*/  PRMT R11, R9, 0x7610, R11 ;  /* 0x00007610090b7816 */ /* 0x001fe4000000000b */
[----:B------:R-:W2:Y:S01]  /*f300*/  LDL.LU R9, [R1+0x70] ;  /* 0x0000700001097983 */ /* 0x000ea20000300800 */
[----:B---3--:R-:W-:-:S05]  /*f310*/  FMUL R8, R8, R2 ;  /* 0x0000000208087220 */ /* 0x008fca0000400000 */
[----:B------:R-:W-:-:S04]  /*f320*/  F2FP.BF16.F32.PACK_AB R8, RZ, R8 ;  /* 0x00000008ff08723e */ /* 0x000fc800000010ff */
[----:B------:R-:W-:Y:S01]  /*f330*/  PRMT R12, R8, 0x7610, R12 ;  /* 0x00007610080c7816 */ /* 0x000fe2000000000c */
[----:B--2---:R-:W-:-:S05]  /*f340*/  FMUL R9, R9, R2 ;  /* 0x0000000209097220 */ /* 0x004fca0000400000 */
[----:B------:R-:W-:Y:S02]  /*f350*/  F2FP.BF16.F32.PACK_AB R8, RZ, R9 ;  /* 0x00000009ff08723e */ /* 0x000fe400000010ff */
[----:B------:R-:W2:Y:S01]  /*f360*/  LDL.LU R9, [R1+0x74] ;  /* 0x0000740001097983 */ /* 0x000ea20000300800 */
[C---:B------:R-:W-:Y:S02]  /*f370*/  ISETP.GT.AND P0, PT, R0.reuse, 0x31, P3 ;  /* 0x000000310000780c */ /* 0x040fe40001f04270 */
[C---:B------:R-:W-:Y:S02]  /*f380*/  ISETP.GT.AND P4, PT, R0.reuse, 0x30, P2 ;  /* 0x000000300000780c */ /* 0x040fe40001784270 */
[C---:B------:R-:W-:Y:S02]  /*f390*/  ISETP.GT.AND P5, PT, R0.reuse, 0x31, P2 ;  /* 0x000000310000780c */ /* 0x040fe400017a4270 */
[----:B------:R-:W-:Y:S01]  /*f3a0*/  ISETP.GT.AND P1, PT, R0, 0x38, P3 ;  /* 0x000000380000780c */ /* 0x000fe20001f24270 */
[----:B----4-:R-:W-:-:S05]  /*f3b0*/  FMUL R10, R10, R2 ;  /* 0x000000020a0a7220 */ /* 0x010fca0000400000 */
[----:B------:R-:W-:Y:S01]  /*f3c0*/  F2FP.BF16.F32.PACK_AB R10, RZ, R10 ;  /* 0x0000000aff0a723e */ /* 0x000fe200000010ff */
        /* <DEDUP_REMOVED lines=42> */
[----:B------:R-:W-:Y:S01]  /*f670*/  ISETP.GT.AND P5, PT, R0, 0x41, P2 ;  /* 0x000000410000780c */ /* 0x000fe200017a4270 */
[----:B----4-:R-:W-:Y:S01]  /*f680*/  FMUL R10, R10, R2 ;  /* 0x000000020a0a7220 */ /* 0x010fe20000400000 */
[----:B------:R-:W-:-:S04]  /*f690*/  ISETP.GT.AND P1, PT, R0, 0x48, P3 ;  /* 0x000000480000780c */ /* 0x000fc80001f24270 */
[----:B------:R-:W-:-:S03]  /*f6a0*/  F2FP.BF16.F32.PACK_AB R10, RZ, R10 ;  /* 0x0000000aff0a723e */ /* 0x000fc600000010ff */
[----:B------:R-:W-:Y:S04]  /*f6b0*/  @P0 STG.E.U16 desc[UR36][R4.64+0x82], R11 ;  /* 0x0000820b04000986 */ /* 0x000fe8000c101524 */
[----:B------:R-:W-:Y:S04]  /*f6c0*/  @P4 STG.E.U16 desc[UR36][R6.64+0x80], R12 ;  /* 0x0000800c06004986 */ /* 0x000fe8000c101524 */
[----:B------:R0:W-:Y:S04]  /*f6d0*/  @P5 STG.E.U16 desc[UR36][R6.64+0x82], R10 ;  /* 0x0000820a06005986 */ /* 0x0001e8000c101524 */
[----:B------:R1:W-:Y:S04]  /*f6e0*/  @P1 STG.E.U16 desc[UR36][R4.64+0x90], R8 ;  /* 0x0000900804001986 */ /* 0x0003e8000c101524 */
[----:B0-----:R-:W3:Y:S04]  /*f6f0*/  LDL.LU R10, [R1+0x98] ;  /* 0x00009800010a7983 */ /* 0x001ee80000300800 */
[----:B-1----:R-:W4:Y:S01]  /*f700*/  LDL.LU R8, [R1+0x9c] ;  /* 0x00009c0001087983 */ /* 0x002f220000300800 */
[----:B--2---:R-:W-:-:S05]  /*f710*/  FMUL R9, R9, R2 ;  /* 0x0000000209097220 */ /* 0x004fca0000400000 */
[----:B------:R-:W-:-:S04]  /*f720*/  F2FP.BF16.F32.PACK_AB R9, RZ, R9 ;  /* 0x00000009ff09723e */ /* 0x000fc800000010ff */
[----:B------:R-:W-:Y:S02]  /*f730*/  PRMT R11, R9, 0x7610, R11 ;  /* 0x00007610090b7816 */ /* 0x000fe4000000000b */
[----:B------:R-:W2:Y:S01]  /*f740*/  LDL.LU R9, [R1+0xa0] ;  /* 0x0000a00001097983 */ /* 0x000ea20000300800 */
[C---:B------:R-:W-:Y:S02]  /*f750*/  ISETP.GT.AND P0, PT, R0.reuse, 0x49, P3 ;  /* 0x000000490000780c */ /* 0x040fe40001f04270 */
[C---:B------:R-:W-:Y:S02]  /*f760*/  ISETP.GT.AND P4, PT, R0.reuse, 0x48, P2 ;  /* 0x000000480000780c */ /* 0x040fe40001784270 */
[----:B------:R-:W-:Y:S01]  /*f770*/  ISETP.GT.AND P5, PT, R0, 0x49, P2 ;  /* 0x000000490000780c */ /* 0x000fe200017a4270 */
[-C--:B---3--:R-:W-:Y:S01]  /*f780*/  FMUL R10, R10, R2.reuse ;  /* 0x000000020a0a7220 */ /* 0x088fe20000400000 */
[----:B----4-:R-:W-:-:S04]  /*f790*/  FMUL R8, R8, R2 ;  /* 0x0000000208087220 */ /* 0x010fc80000400000 */
[----:B------:R-:W-:Y:S02]  /*f7a0*/  F2FP.BF16.F32.PACK_AB R10, RZ, R10 ;  /* 0x0000000aff0a723e */ /* 0x000fe400000010ff */
[----:B------:R-:W-:Y:S02]  /*f7b0*/  F2FP.BF16.F32.PACK_AB R8, RZ, R8 ;  /* 0x00000008ff08723e */ /* 0x000fe400000010ff */
[----:B------:R-:W-:Y:S02]  /*f7c0*/  PRMT R12, R10, 0x7610, R12 ;  /* 0x000076100a0c7816 */ /* 0x000fe4000000000c */
[----:B------:R-:W-:Y:S01]  /*f7d0*/  PRMT R10, R8, 0x7610, R10 ;  /* 0x00007610080a7816 */ /* 0x000fe2000000000a */
[----:B------:R0:W-:Y:S04]  /*f7e0*/  @P0 STG.E.U16 desc[UR36][R4.64+0x92], R11 ;  /* 0x0000920b04000986 */ /* 0x0001e8000c101524 */
[----:B------:R1:W-:Y:S04]  /*f7f0*/  @P4 STG.E.U16 desc[UR36][R6.64+0x90], R12 ;  /* 0x0000900c06004986 */ /* 0x0003e8000c101524 */
[----:B------:R3:W-:Y:S04]  /*f800*/  @P5 STG.E.U16 desc[UR36][R6.64+0x92], R10 ;  /* 0x0000920a06005986 */ /* 0x0007e8000c101524 */
[----:B0-----:R-:W4:Y:S04]  /*f810*/  LDL.LU R11, [R1+0xac] ;  /* 0x0000ac00010b7983 */ /* 0x001f280000300800 */
[----:B-1----:R-:W5:Y:S01]  /*f820*/  LDL.LU R12, [R1+0xb4] ;  /* 0x0000b400010c7983 */ /* 0x002f620000300800 */
[----:B--2---:R-:W-:-:S05]  /*f830*/  FMUL R9, R9, R2 ;  /* 0x0000000209097220 */ /* 0x004fca0000400000 */
[----:B------:R-:W-:-:S04]  /*f840*/  F2FP.BF16.F32.PACK_AB R9, RZ, R9 ;  /* 0x00000009ff09723e */ /* 0x000fc800000010ff */
[----:B------:R-:W-:Y:S02]  /*f850*/  PRMT R8, R9, 0x7610, R8 ;  /* 0x0000761009087816 */ /* 0x000fe40000000008 */
[----:B------:R-:W2:Y:S04]  /*f860*/  LDL.LU R9, [R1+0xa4] ;  /* 0x0000a40001097983 */ /* 0x000ea80000300800 */
[----:B---3--:R-:W3:Y:S01]  /*f870*/  LDL.LU R10, [R1+0xa8] ;  /* 0x0000a800010a7983 */ /* 0x008ee20000300800 */
[----:B------:R-:W-:-:S13]  /*f880*/  ISETP.GT.AND P1, PT, R0, 0x50, P3 ;  /* 0x000000500000780c */ /* 0x000fda0001f24270 */
[----:B------:R0:W-:Y:S01]  /*f890*/  @P1 STG.E.U16 desc[UR36][R4.64+0xa0], R8 ;  /* 0x0000a00804001986 */ /* 0x0001e2000c101524 */
[-C--:B----4-:R-:W-:Y:S01]  /*f8a0*/  FMUL R11, R11, R2.reuse ;  /* 0x000000020b0b7220 */ /* 0x090fe20000400000 */
[----:B---3--:R-:W-:-:S05]  /*f8b0*/  FMUL R10, R10, R2 ;  /* 0x000000020a0a7220 */ /* 0x008fca0000400000 */
[----:B0-----:R-:W-:Y:S02]  /*f8c0*/  F2FP.BF16.F32.PACK_AB R8, RZ, R10 ;  /* 0x0000000aff08723e */ /* 0x001fe400000010ff */
[----:B------:R-:W-:Y:S02]  /*f8d0*/  F2FP.BF16.F32.PACK_AB R10, RZ, R11 ;  /* 0x0000000bff0a723e */ /* 0x000fe400000010ff */
[----:B------:R-:W3:Y:S01]  /*f8e0*/  LDL.LU R11, [R1+0xb0] ;  /* 0x0000b000010b7983 */ /* 0x000ee20000300800 */
[C---:B------:R-:W-:Y:S01]  /*f8f0*/  ISETP.GT.AND P0, PT, R0.reuse, 0x51, P3 ;  /* 0x000000510000780c */ /* 0x040fe20001f04270 */
[----:B--2---:R-:W-:Y:S01]  /*f900*/  FMUL R9, R9, R2 ;  /* 0x0000000209097220 */ /* 0x004fe20000400000 */
[----:B------:R-:W-:-:S04]  /*f910*/  ISETP.GT.AND P4, PT, R0, 0x50, P2 ;  /* 0x000000500000780c */ /* 0x000fc80001784270 */
[----:B------:R-:W-:Y:S02]  /*f920*/  F2FP.BF16.F32.PACK_AB R9, RZ, R9 ;  /* 0x00000009ff09723e */ /* 0x000fe400000010ff */
[C---:B------:R-:W-:Y:S01]  /*f930*/  ISETP.GT.AND P5, PT, R0.reuse, 0x51, P2 ;  /* 0x000000510000780c */ /* 0x040fe200017a4270 */
[----:B------:R-:W-:Y:S01]  /*f940*/  FMUL R13, R13, R2 ;  /* 0x000000020d0d7220 */ /* 0x000fe20000400000 */
[----:B------:R-:W-:-:S03]  /*f950*/  ISETP.GT.AND P1, PT, R0, 0x58, P3 ;  /* 0x000000580000780c */ /* 0x000fc60001f24270 */
[----:B------:R0:W-:Y:S01]  /*f960*/  @P0 STG.E.U16 desc[UR36][R4.64+0xa2], R9 ;  /* 0x0000a20904000986 */ /* 0x0001e2000c101524 */
[----:B------:R-:W-:Y:S02]  /*f970*/  F2FP.BF16.F32.PACK_AB R13, RZ, R13 ;  /* 0x0000000dff0d723e */ /* 0x000fe400000010ff */
[----:B------:R-:W-:Y:S01]  /*f980*/  ISETP.GT.AND P0, PT, R0, 0x59, P3 ;  /* 0x000000590000780c */ /* 0x000fe20001f04270 */
[----:B------:R1:W-:Y:S01]  /*f990*/  @P4 STG.E.U16 desc[UR36][R6.64+0xa0], R8 ;  /* 0x0000a00806004986 */ /* 0x0003e2000c101524 */
[-C--:B0-----:R-:W-:Y:S01]  /*f9a0*/  FMUL R9, R227, R2.reuse ;  /* 0x00000002e3097220 */ /* 0x081fe20000400000 */
[----:B-----5:R-:W-:-:S04]  /*f9b0*/  FMUL R12, R12, R2 ;  /* 0x000000020c0c7220 */ /* 0x020fc80000400000 */
[----:B-1----:R-:W-:Y:S02]  /*f9c0*/  F2FP.BF16.F32.PACK_AB R8, RZ, R9 ;  /* 0x00000009ff08723e */ /* 0x002fe400000010ff */
[----:B------:R-:W-:Y:S01]  /*f9d0*/  PRMT R9, R13, 0x7610, R9 ;  /* 0x000076100d097816 */ /* 0x000fe20000000009 */
[----:B------:R0:W-:Y:S01]  /*f9e0*/  @P5 STG.E.U16 desc[UR36][R6.64+0xa2], R10 ;  /* 0x0000a20a06005986 */ /* 0x0001e2000c101524 */
[----:B------:R-:W-:Y:S01]  /*f9f0*/  PRMT R13, R8, 0x7610, R13 ;  /* 0x00007610080d7816 */ /* 0x000fe2000000000d */
[----:B------:R-:W-:Y:S01]  /*fa00*/  FMUL R8, R225, R2 ;  /* 0x00000002e1087220 */ /* 0x000fe20000400000 */
[C---:B------:R-:W-:Y:S02]  /*fa10*/  ISETP.GT.AND P4, PT, R0.reuse, 0x58, P2 ;  /* 0x000000580000780c */ /* 0x040fe40001784270 */
[----:B------:R-:W-:Y:S02]  /*fa20*/  ISETP.GT.AND P5, PT, R0, 0x59, P2 ;  /* 0x000000590000780c */ /* 0x000fe400017a4270 */
[----:B------:R-:W-:-:S02]  /*fa30*/  F2FP.BF16.F32.PACK_AB R12, RZ, R12 ;  /* 0x0000000cff0c723e */ /* 0x000fc400000010ff */
[----:B------:R-:W-:Y:S01]  /*fa40*/  F2FP.BF16.F32.PACK_AB R8, RZ, R8 ;  /* 0x00000008ff08723e */ /* 0x000fe200000010ff */
[----:B0-----:R-:W-:-:S05]  /*fa50*/  FMUL R10, R226, R2 ;  /* 0x00000002e20a7220 */ /* 0x001fca0000400000 */
[----:B------:R-:W-:-:S04]  /*fa60*/  F2FP.BF16.F32.PACK_AB R10, RZ, R10 ;  /* 0x0000000aff0a723e */ /* 0x000fc800000010ff */
[----:B------:R-:W-:Y:S01]  /*fa70*/  PRMT R14, R10, 0x7610, R14 ;  /* 0x000076100a0e7816 */ /* 0x000fe2000000000e */
[----:B------:R-:W-:-:S05]  /*fa80*/  FMUL R10, R224, R2 ;  /* 0x00000002e00a7220 */ /* 0x000fca0000400000 */
[----:B------:R-:W-:Y:S01]  /*fa90*/  F2FP.BF16.F32.PACK_AB R10, RZ, R10 ;  /* 0x0000000aff0a723e */ /* 0x000fe200000010ff */
[----:B---3--:R-:W-:-:S05]  /*faa0*/  FMUL R11, R11, R2 ;  /* 0x000000020b0b7220 */ /* 0x008fca0000400000 */
[----:B------:R-:W-:-:S05]  /*fab0*/  F2FP.BF16.F32.PACK_AB R11, RZ, R11 ;  /* 0x0000000bff0b723e */ /* 0x000fca00000010ff */
[----:B------:R-:W-:Y:S01]  /*fac0*/  @P1 STG.E.U16 desc[UR36][R4.64+0xb0], R11 ;  /* 0x0000b00b04001986 */ /* 0x000fe2000c101524 */
[----:B------:R-:W-:-:S03]  /*fad0*/  ISETP.GT.AND P1, PT, R0, 0x60, P3 ;  /* 0x000000600000780c */ /* 0x000fc60001f24270 */
[----:B------:R0:W-:Y:S01]  /*fae0*/  @P0 STG.E.U16 desc[UR36][R4.64+0xb2], R12 ;  /* 0x0000b20c04000986 */ /* 0x0001e2000c101524 */
[----:B------:R-:W-:-:S03]  /*faf0*/  ISETP.GT.AND P0, PT, R0, 0x61, P3 ;  /* 0x000000610000780c */ /* 0x000fc60001f04270 */
[----:B------:R-:W-:Y:S01]  /*fb00*/  @P4 STG.E.U16 desc[UR36][R6.64+0xb0], R9 ;  /* 0x0000b00906004986 */ /* 0x000fe2000c101524 */
[----:B------:R-:W-:Y:S02]  /*fb10*/  ISETP.GT.AND P4, PT, R0, 0x60, P2 ;  /* 0x000000600000780c */ /* 0x000fe40001784270 */
[----:B0-----:R-:W-:Y:S01]  /*fb20*/  PRMT R12, R8, 0x7610, R12 ;  /* 0x00007610080c7816 */ /* 0x001fe2000000000c */
[----:B------:R-:W-:Y:S01]  /*fb30*/  FMUL R8, R222, R2 ;  /* 0x00000002de087220 */ /* 0x000fe20000400000 */
[----:B------:R0:W-:Y:S01]  /*fb40*/  @P5 STG.E.U16 desc[UR36][R6.64+0xb2], R13 ;  /* 0x0000b20d06005986 */ /* 0x0001e2000c101524 */
[----:B------:R-:W-:-:S03]  /*fb50*/  ISETP.GT.AND P5, PT, R0, 0x61, P2 ;  /* 0x000000610000780c */ /* 0x000fc600017a4270 */
[----:B------:R-:W-:Y:S01]  /*fb60*/  F2FP.BF16.F32.PACK_AB R8, RZ, R8 ;  /* 0x00000008ff08723e */ /* 0x000fe200000010ff */
[----:B------:R1:W-:Y:S01]  /*fb70*/  @P1 STG.E.U16 desc[UR36][R4.64+0xc0], R14 ;  /* 0x0000c00e04001986 */ /* 0x0003e2000c101524 */
[----:B------:R-:W-:Y:S01]  /*fb80*/  FMUL R11, R223, R2 ;  /* 0x00000002df0b7220 */ /* 0x000fe20000400000 */
[----:B------:R-:W-:-:S04]  /*fb90*/  ISETP.GT.AND P1, PT, R0, 0x68, P3 ;  /* 0x000000680000780c */ /* 0x000fc80001f24270 */
[----:B------:R-:W-:Y:S02]  /*fba0*/  F2FP.BF16.F32.PACK_AB R11, RZ, R11 ;  /* 0x0000000bff0b723e */ /* 0x000fe400000010ff */
[----:B0-----:R-:W-:Y:S02]  /*fbb0*/  PRMT R13, R10, 0x7610, R13 ;  /* 0x000076100a0d7816 */ /* 0x001fe4000000000d */
[----:B-1----:R-:W-:Y:S01]  /*fbc0*/  PRMT R14, R8, 0x7610, R14 ;  /* 0x00007610080e7816 */ /* 0x002fe2000000000e */
[----:B------:R-:W-:Y:S01]  /*fbd0*/  FMUL R8, R221, R2 ;  /* 0x00000002dd087220 */ /* 0x000fe20000400000 */
[----:B------:R-:W-:Y:S04]  /*fbe0*/  @P0 STG.E.U16 desc[UR36][R4.64+0xc2], R12 ;  /* 0x0000c20c04000986 */ /* 0x000fe8000c101524 */
[----:B------:R-:W-:Y:S01]  /*fbf0*/  F2FP.BF16.F32.PACK_AB R8, RZ, R8 ;  /* 0x00000008ff08723e */ /* 0x000fe200000010ff */
[----:B------:R-:W-:Y:S04]  /*fc00*/  @P4 STG.E.U16 desc[UR36][R6.64+0xc0], R13 ;  /* 0x0000c00d06004986 */ /* 0x000fe8000c101524 */
[----:B------:R0:W-:Y:S01]  /*fc10*/  @P5 STG.E.U16 desc[UR36][R6.64+0xc2], R11 ;  /* 0x0000c20b06005986 */ /* 0x0001e2000c101524 */
[----:B------:R-:W-:-:S02]  /*fc20*/  ISETP.GT.AND P0, PT, R0, 0x69, P3 ;  /* 0x000000690000780c */ /* 0x000fc40001f04270 */
[----:B0-----:R-:W-:Y:S01]  /*fc30*/  PRMT R11, R8, 0x7610, R11 ;  /* 0x00007610080b7816 */ /* 0x001fe2000000000b */
[----:B------:R-:W-:Y:S01]  /*fc40*/  FMUL R8, R218, R2 ;  /* 0x00000002da087220 */ /* 0x000fe20000400000 */
[----:B------:R0:W-:Y:S04]  /*fc50*/  @P1 STG.E.U16 desc[UR36][R4.64+0xd0], R14 ;  /* 0x0000d00e04001986 */ /* 0x0001e8000c101524 */
[----:B------:R-:W-:Y:S01]  /*fc60*/  F2FP.BF16.F32.PACK_AB R8, RZ, R8 ;  /* 0x00000008ff08723e */ /* 0x000fe200000010ff */
[-C--:B------:R-:W-:Y:S01]  /*fc70*/  FMUL R9, R220, R2.reuse ;  /* 0x00000002dc097220 */ /* 0x080fe20000400000 */
[-C--:B------:R-:W-:Y:S01]  /*fc80*/  FMUL R10, R219, R2.reuse ;  /* 0x00000002db0a7220 */ /* 0x080fe20000400000 */
[----:B------:R-:W-:Y:S02]  /*fc90*/  ISETP.GT.AND P4, PT, R0, 0x68, P2 ;  /* 0x000000680000780c */ /* 0x000fe40001784270 */
[----:B0-----:R-:W-:Y:S01]  /*fca0*/  PRMT R14, R8, 0x7610, R14 ;  /* 0x00007610080e7816 */ /* 0x001fe2000000000e */
[----:B------:R-:W-:Y:S01]  /*fcb0*/  FMUL R8, R217, R2 ;  /* 0x00000002d9087220 */ /* 0x000fe20000400000 */
[----:B------:R-:W-:-:S02]  /*fcc0*/  ISETP.GT.AND P5, PT, R0, 0x69, P2 ;  /* 0x000000690000780c */ /* 0x000fc400017a4270 */
[----:B------:R-:W-:Y:S02]  /*fcd0*/  ISETP.GT.AND P1, PT, R0, 0x70, P3 ;  /* 0x000000700000780c */ /* 0x000fe40001f24270 */
[----:B------:R-:W-:Y:S01]  /*fce0*/  F2FP.BF16.F32.PACK_AB R8, RZ, R8 ;  /* 0x00000008ff08723e */ /* 0x000fe200000010ff */
[----:B------:R0:W-:Y:S01]  /*fcf0*/  @P0 STG.E.U16 desc[UR36][R4.64+0xd2], R11 ;  /* 0x0000d20b04000986 */ /* 0x0001e2000c101524 */
[----:B------:R-:W-:Y:S02]  /*fd00*/  F2FP.BF16.F32.PACK_AB R9, RZ, R9 ;  /* 0x00000009ff09723e */ /* 0x000fe400000010ff */
[----:B------:R-:W-:Y:S02]  /*fd10*/  F2FP.BF16.F32.PACK_AB R10, RZ, R10 ;  /* 0x0000000aff0a723e */ /* 0x000fe400000010ff */
[----:B------:R-:W-:Y:S02]  /*fd20*/  PRMT R12, R9, 0x7610, R12 ;  /* 0x00007610090c7816 */ /* 0x000fe4000000000c */
[----:B------:R-:W-:-:S02]  /*fd30*/  PRMT R13, R10, 0x7610, R13 ;  /* 0x000076100a0d7816 */ /* 0x000fc4000000000d */
[----:B0-----:R-:W-:Y:S01]  /*fd40*/  PRMT R11, R8, 0x7610, R11 ;  /* 0x00007610080b7816 */ /* 0x001fe2000000000b */
[----:B------:R-:W-:Y:S01]  /*fd50*/  FMUL R8, R214, R2 ;  /* 0x00000002d6087220 */ /* 0x000fe20000400000 */
[----:B------:R-:W-:Y:S01]  /*fd60*/  ISETP.GT.AND P0, PT, R0, 0x71, P3 ;  /* 0x000000710000780c */ /* 0x000fe20001f04270 */
[----:B------:R-:W-:Y:S03]  /*fd70*/  @P4 STG.E.U16 desc[UR36][R6.64+0xd0], R12 ;  /* 0x0000d00c06004986 */ /* 0x000fe6000c101524 */
[----:B------:R-:W-:Y:S01]  /*fd80*/  F2FP.BF16.F32.PACK_AB R8, RZ, R8 ;  /* 0x00000008ff08723e */ /* 0x000fe200000010ff */
[----:B------:R-:W-:Y:S04]  /*fd90*/  @P5 STG.E.U16 desc[UR36][R6.64+0xd2], R13 ;  /* 0x0000d20d06005986 */ /* 0x000fe8000c101524 */
[----:B------:R0:W-:Y:S01]  /*fda0*/  @P1 STG.E.U16 desc[UR36][R4.64+0xe0], R14 ;  /* 0x0000e00e04001986 */ /* 0x0001e2000c101524 */
[-C--:B------:R-:W-:Y:S01]  /*fdb0*/  FMUL R9, R216, R2.reuse ;  /* 0x00000002d8097220 */ /* 0x080fe20000400000 */
[----:B------:R-:W-:Y:S01]  /*fdc0*/  FMUL R10, R215, R2 ;  /* 0x00000002d70a7220 */ /* 0x000fe20000400000 */
[----:B------:R-:W-:-:S02]  /*fdd0*/  ISETP.GT.AND P4, PT, R0, 0x70, P2 ;  /* 0x000000700000780c */ /* 0x000fc40001784270 */
[----:B------:R-:W-:Y:S02]  /*fde0*/  ISETP.GT.AND P5, PT, R0, 0x71, P2 ;  /* 0x000000710000780c */ /* 0x000fe400017a4270 */
[----:B0-----:R-:W-:Y:S01]  /*fdf0*/  PRMT R14, R8, 0x7610, R14 ;  /* 0x00007610080e7816 */ /* 0x001fe2000000000e */
[----:B------:R-:W-:Y:S01]  /*fe00*/  FMUL R8, R213, R2 ;  /* 0x00000002d5087220 */ /* 0x000fe20000400000 */
[----:B------:R-:W-:Y:S01]  /*fe10*/  ISETP.GT.AND P1, PT, R0, 0x78, P3 ;  /* 0x000000780000780c */ /* 0x000fe20001f24270 */
[----:B------:R0:W-:Y:S01]  /*fe20*/  @P0 STG.E.U16 desc[UR36][R4.64+0xe2], R11 ;  /* 0x0000e20b04000986 */ /* 0x0001e2000c101524 */
[----:B------:R-:W-:Y:S02]  /*fe30*/  F2FP.BF16.F32.PACK_AB R9, RZ, R9 ;  /* 0x00000009ff09723e */ /* 0x000fe400000010ff */
[----:B------:R-:W-:Y:S02]  /*fe40*/  F2FP.BF16.F32.PACK_AB R8, RZ, R8 ;  /* 0x00000008ff08723e */ /* 0x000fe400000010ff */
[----:B------:R-:W-:-:S02]  /*fe50*/  F2FP.BF16.F32.PACK_AB R10, RZ, R10 ;  /* 0x0000000aff0a723e */ /* 0x000fc400000010ff */
[----:B------:R-:W-:Y:S02]  /*fe60*/  PRMT R12, R9, 0x7610, R12 ;  /* 0x00007610090c7816 */ /* 0x000fe4000000000c */
[----:B------:R-:W-:Y:S02]  /*fe70*/  PRMT R13, R10, 0x7610, R13 ;  /* 0x000076100a0d7816 */ /* 0x000fe4000000000d */
        /* <DEDUP_REMOVED lines=245> */
[----:B------:R-:W-:Y:S01]  /*10dd0*/  @P5 STG.E.U16 desc[UR36][R6.64+0x1a2], R13 ;  /* 0x0001a20d06005986 */ /* 0x000fe2000c101524 */
[-C--:B------:R-:W-:Y:S01]  /*10de0*/  FMUL R9, R164, R2.reuse ;  /* 0x00000002a4097220 */ /* 0x080fe20000400000 */
[----:B------:R-:W-:Y:S01]  /*10df0*/  FMUL R10, R161, R2 ;  /* 0x00000002a10a7220 */ /* 0x000fe20000400000 */
[C---:B------:R-:W-:Y:S01]  /*10e00*/  ISETP.GT.AND P4, PT, R0.reuse, 0xd8, P2 ;  /* 0x000000d80000780c */ /* 0x040fe20001784270 */
[----:B------:R0:W-:Y:S01]  /*10e10*/  @P1 STG.E.U16 desc[UR36][R4.64+0x1b0], R14 ;  /* 0x0001b00e04001986 */ /* 0x0001e2000c101524 */
[----:B------:R-:W-:-:S02]  /*10e20*/  ISETP.GT.AND P5, PT, R0, 0xd9, P2 ;  /* 0x000000d90000780c */ /* 0x000fc400017a4270 */
[----:B------:R-:W-:Y:S02]  /*10e30*/  ISETP.GT.AND P1, PT, R0, 0xe0, P3 ;  /* 0x000000e00000780c */ /* 0x000fe40001f24270 */
[----:B------:R-:W-:Y:S02]  /*10e40*/  F2FP.BF16.F32.PACK_AB R9, RZ, R9 ;  /* 0x00000009ff09723e */ /* 0x000fe400000010ff */
[----:B------:R-:W-:Y:S02]  /*10e50*/  F2FP.BF16.F32.PACK_AB R10, RZ, R10 ;  /* 0x0000000aff0a723e */ /* 0x000fe400000010ff */
[----:B0-----:R-:W-:Y:S01]  /*10e60*/  PRMT R14, R8, 0x7610, R14 ;  /* 0x00007610080e7816 */ /* 0x001fe2000000000e */
[----:B------:R-:W-:Y:S01]  /*10e70*/  FMUL R8, R159, R2 ;  /* 0x000000029f087220 */ /* 0x000fe20000400000 */
[----:B------:R-:W-:Y:S01]  /*10e80*/  PRMT R12, R9, 0x7610, R12 ;  /* 0x00007610090c7816 */ /* 0x000fe2000000000c */
[----:B------:R0:W-:Y:S03]  /*10e90*/  @P0 STG.E.U16 desc[UR36][R4.64+0x1b2], R11 ;  /* 0x0001b20b04000986 */ /* 0x0001e6000c101524 */
[----:B------:R-:W-:-:S02]  /*10ea0*/  F2FP.BF16.F32.PACK_AB R8, RZ, R8 ;  /* 0x00000008ff08723e */ /* 0x000fc400000010ff */
[----:B------:R-:W-:Y:S01]  /*10eb0*/  PRMT R13, R10, 0x7610, R13 ;  /* 0x000076100a0d7816 */ /* 0x000fe2000000000d */
[----:B------:R-:W-:Y:S01]  /*10ec0*/  @P4 STG.E.U16 desc[UR36][R6.64+0x1b0], R12 ;  /* 0x0001b00c06004986 */ /* 0x000fe2000c101524 */
[-C--:B------:R-:W-:Y:S01]  /*10ed0*/  FMUL R9, R158, R2.reuse ;  /* 0x000000029e097220 */ /* 0x080fe20000400000 */
[----:B------:R-:W-:Y:S02]  /*10ee0*/  ISETP.GT.AND P0, PT, R0, 0xe1, P3 ;  /* 0x000000e10000780c */ /* 0x000fe40001f04270 */
[----:B0-----:R-:W-:Y:S01]  /*10ef0*/  PRMT R11, R8, 0x7610, R11 ;  /* 0x00007610080b7816 */ /* 0x001fe2000000000b */
[-C--:B------:R-:W-:Y:S01]  /*10f00*/  FMUL R8, R156, R2.reuse ;  /* 0x000000029c087220 */ /* 0x080fe20000400000 */
[----:B------:R-:W-:Y:S01]  /*10f10*/  @P5 STG.E.U16 desc[UR36][R6.64+0x1b2], R13 ;  /* 0x0001b20d06005986 */ /* 0x000fe2000c101524 */
[----:B------:R-:W-:Y:S01]  /*10f20*/  FMUL R10, R157, R2 ;  /* 0x000000029d0a7220 */ /* 0x000fe20000400000 */
[C---:B------:R-:W-:Y:S02]  /*10f30*/  ISETP.GT.AND P4, PT, R0.reuse, 0xe0, P2 ;  /* 0x000000e00000780c */ /* 0x040fe40001784270 */
[----:B------:R0:W-:Y:S01]  /*10f40*/  @P1 STG.E.U16 desc[UR36][R4.64+0x1c0], R14 ;  /* 0x0001c00e04001986 */ /* 0x0001e2000c101524 */
[----:B------:R-:W-:-:S02]  /*10f50*/  ISETP.GT.AND P5, PT, R0, 0xe1, P2 ;  /* 0x000000e10000780c */ /* 0x000fc400017a4270 */
[----:B------:R-:W-:Y:S02]  /*10f60*/  ISETP.GT.AND P1, PT, R0, 0xe8, P3 ;  /* 0x000000e80000780c */ /* 0x000fe40001f24270 */
[----:B------:R-:W-:Y:S02]  /*10f70*/  F2FP.BF16.F32.PACK_AB R8, RZ, R8 ;  /* 0x00000008ff08723e */ /* 0x000fe400000010ff */
[----:B------:R-:W-:Y:S02]  /*10f80*/  F2FP.BF16.F32.PACK_AB R9, RZ, R9 ;  /* 0x00000009ff09723e */ /* 0x000fe400000010ff */
[----:B------:R-:W-:Y:S02]  /*10f90*/  F2FP.BF16.F32.PACK_AB R10, RZ, R10 ;  /* 0x0000000aff0a723e */ /* 0x000fe400000010ff */
[----:B0-----:R-:W-:Y:S01]  /*10fa0*/  PRMT R14, R8, 0x7610, R14 ;  /* 0x00007610080e7816 */ /* 0x001fe2000000000e */
[----:B------:R-:W-:Y:S01]  /*10fb0*/  FMUL R8, R155, R2 ;  /* 0x000000029b087220 */ /* 0x000fe20000400000 */
[----:B------:R-:W-:-:S02]  /*10fc0*/  PRMT R12, R9, 0x7610, R12 ;  /* 0x00007610090c7816 */ /* 0x000fc4000000000c */
[----:B------:R-:W-:Y:S01]  /*10fd0*/  PRMT R13, R10, 0x7610, R13 ;  /* 0x000076100a0d7816 */ /* 0x000fe2000000000d */
[----:B------:R0:W-:Y:S01]  /*10fe0*/  @P0 STG.E.U16 desc[UR36][R4.64+0x1c2], R11 ;  /* 0x0001c20b04000986 */ /* 0x0001e2000c101524 */
[----:B------:R-:W-:Y:S01]  /*10ff0*/  F2FP.BF16.F32.PACK_AB R8, RZ, R8 ;  /* 0x00000008ff08723e */ /* 0x000fe200000010ff */
[----:B------:R-:W-:Y:S02]  /*11000*/  FMUL R9, R154, R2 ;  /* 0x000000029a097220 */ /* 0x000fe40000400000 */
[----:B------:R1:W-:Y:S01]  /*11010*/  @P4 STG.E.U16 desc[UR36][R6.64+0x1c0], R12 ;  /* 0x0001c00c06004986 */ /* 0x0003e2000c101524 */
[----:B------:R-:W-:-:S03]  /*11020*/  ISETP.GT.AND P0, PT, R0, 0xe9, P3 ;  /* 0x000000e90000780c */ /* 0x000fc60001f04270 */
[----:B------:R2:W-:Y:S01]  /*11030*/  @P5 STG.E.U16 desc[UR36][R6.64+0x1c2], R13 ;  /* 0x0001c20d06005986 */ /* 0x0005e2000c101524 */
[----:B------:R-:W-:-:S03]  /*11040*/  ISETP.GT.AND P4, PT, R0, 0xe9, P2 ;  /* 0x000000e90000780c */ /* 0x000fc60001784270 */
[----:B------:R-:W-:Y:S01]  /*11050*/  @P1 STG.E.U16 desc[UR36][R4.64+0x1d0], R14 ;  /* 0x0001d00e04001986 */ /* 0x000fe2000c101524 */
[----:B------:R-:W-:Y:S02]  /*11060*/  ISETP.GT.AND P1, PT, R0, 0xe8, P2 ;  /* 0x000000e80000780c */ /* 0x000fe40001724270 */
[----:B0-----:R-:W-:Y:S01]  /*11070*/  PRMT R11, R8, 0x7610, R11 ;  /* 0x00007610080b7816 */ /* 0x001fe2000000000b */
[-C--:B------:R-:W-:Y:S01]  /*11080*/  FMUL R8, R152, R2.reuse ;  /* 0x0000000298087220 */ /* 0x080fe20000400000 */
[----:B------:R-:W-:Y:S01]  /*11090*/  ISETP.GT.AND P5, PT, R0, 0xf0, P3 ;  /* 0x000000f00000780c */ /* 0x000fe20001fa4270 */
[----:B------:R-:W-:Y:S01]  /*110a0*/  FMUL R10, R153, R2 ;  /* 0x00000002990a7220 */ /* 0x000fe20000400000 */
[----:B------:R-:W-:Y:S02]  /*110b0*/  F2FP.BF16.F32.PACK_AB R9, RZ, R9 ;  /* 0x00000009ff09723e */ /* 0x000fe400000010ff */
[----:B------:R-:W-:Y:S02]  /*110c0*/  F2FP.BF16.F32.PACK_AB R8, RZ, R8 ;  /* 0x00000008ff08723e */ /* 0x000fe400000010ff */
[----:B-1----:R-:W-:-:S02]  /*110d0*/  PRMT R12, R9, 0x7610, R12 ;  /* 0x00007610090c7816 */ /* 0x002fc4000000000c */
[----:B------:R-:W-:Y:S02]  /*110e0*/  F2FP.BF16.F32.PACK_AB R10, RZ, R10 ;  /* 0x0000000aff0a723e */ /* 0x000fe400000010ff */
[----:B--2---:R-:W-:Y:S01]  /*110f0*/  PRMT R13, R8, 0x7610, R13 ;  /* 0x00007610080d7816 */ /* 0x004fe2000000000d */
[----:B------:R-:W-:Y:S01]  /*11100*/  @P0 STG.E.U16 desc[UR36][R4.64+0x1d2], R11 ;  /* 0x0001d20b04000986 */ /* 0x000fe2000c101524 */
[----:B------:R-:W-:-:S03]  /*11110*/  FMUL R8, R23, R2 ;  /* 0x0000000217087220 */ /* 0x000fc60000400000 */
[----:B------:R0:W-:Y:S01]  /*11120*/  @P1 STG.E.U16 desc[UR36][R6.64+0x1d0], R12 ;  /* 0x0001d00c06001986 */ /* 0x0001e2000c101524 */
[----:B------:R-:W-:-:S03]  /*11130*/  FMUL R9, R22, R2 ;  /* 0x0000000216097220 */ /* 0x000fc60000400000 */
[----:B------:R-:W-:Y:S01]  /*11140*/  @P4 STG.E.U16 desc[UR36][R6.64+0x1d2], R10 ;  /* 0x0001d20a06004986 */ /* 0x000fe2000c101524 */
[----:B------:R-:W-:-:S03]  /*11150*/  ISETP.GT.AND P4, PT, R0, 0xf0, P2 ;  /* 0x000000f00000780c */ /* 0x000fc60001784270 */
[----:B------:R1:W-:Y:S01]  /*11160*/  @P5 STG.E.U16 desc[UR36][R4.64+0x1e0], R13 ;  /* 0x0001e00d04005986 */ /* 0x0003e2000c101524 */
[----:B------:R-:W-:Y:S02]  /*11170*/  ISETP.GT.AND P5, PT, R0, 0xf1, P3 ;  /* 0x000000f10000780c */ /* 0x000fe40001fa4270 */
[C---:B------:R-:W-:Y:S02]  /*11180*/  ISETP.GT.AND P1, PT, R3.reuse, 0x80, PT ;  /* 0x000000800300780c */ /* 0x040fe40003f24270 */
[----:B------:R-:W-:Y:S02]  /*11190*/  ISETP.GT.AND P0, PT, R3, 0x88, PT ;  /* 0x000000880300780c */ /* 0x000fe40003f04270 */
[----:B------:R-:W-:Y:S02]  /*111a0*/  F2FP.BF16.F32.PACK_AB R8, RZ, R8 ;  /* 0x00000008ff08723e */ /* 0x000fe400000010ff */
[----:B------:R-:W-:Y:S02]  /*111b0*/  F2FP.BF16.F32.PACK_AB R3, RZ, R9 ;  /* 0x00000009ff03723e */ /* 0x000fe400000010ff */
[----:B0-----:R-:W-:-:S02]  /*111c0*/  PRMT R12, R8, 0x7610, R12 ;  /* 0x00007610080c7816 */ /* 0x001fc4000000000c */
[----:B-1----:R-:W-:-:S03]  /*111d0*/  PRMT R13, R3, 0x7610, R13 ;  /* 0x00007610030d7816 */ /* 0x002fc6000000000d */
[----:B------:R0:W-:Y:S01]  /*111e0*/  @P5 STG.E.U16 desc[UR36][R4.64+0x1e2], R12 ;  /* 0x0001e20c04005986 */ /* 0x0001e2000c101524 */
[-C--:B------:R-:W-:Y:S01]  /*111f0*/  FMUL R9, R19, R2.reuse ;  /* 0x0000000213097220 */ /* 0x080fe20000400000 */
[C---:B------:R-:W-:Y:S02]  /*11200*/  ISETP.GT.AND P5, PT, R0.reuse, 0xf8, P3 ;  /* 0x000000f80000780c */ /* 0x040fe40001fa4270 */
[----:B------:R1:W-:Y:S01]  /*11210*/  @P4 STG.E.U16 desc[UR36][R6.64+0x1e0], R13 ;  /* 0x0001e00d06004986 */ /* 0x0003e2000c101524 */
[C---:B------:R-:W-:Y:S01]  /*11220*/  ISETP.GT.AND P4, PT, R0.reuse, 0xf1, P2 ;  /* 0x000000f10000780c */ /* 0x040fe20001784270 */
[-C--:B------:R-:W-:Y:S01]  /*11230*/  FMUL R11, R21, R2.reuse ;  /* 0x00000002150b7220 */ /* 0x080fe20000400000 */
[----:B------:R-:W-:Y:S01]  /*11240*/  ISETP.GT.AND P3, PT, R0, 0xf9, P3 ;  /* 0x000000f90000780c */ /* 0x000fe20001f64270 */
[-C--:B------:R-:W-:Y:S01]  /*11250*/  FMUL R10, R20, R2.reuse ;  /* 0x00000002140a7220 */ /* 0x080fe20000400000 */
[----:B------:R-:W-:Y:S01]  /*11260*/  USHF.L.U32 UR9, UR4, 0x8, URZ ;  /* 0x0000000804097899 */ /* 0x000fe2000800063f */
[----:B------:R-:W-:Y:S01]  /*11270*/  FMUL R8, R18, R2 ;  /* 0x0000000212087220 */ /* 0x000fe20000400000 */
[----:B------:R-:W-:Y:S01]  /*11280*/  F2FP.BF16.F32.PACK_AB R9, RZ, R9 ;  /* 0x00000009ff09723e */ /* 0x000fe200000010ff */
[----:B------:R-:W-:Y:S01]  /*11290*/  USHF.L.U64.HI UR8, UR4, 0x8, UR5 ;  /* 0x0000000804087899 */ /* 0x000fe20008010205 */
[----:B------:R-:W-:-:S02]  /*112a0*/  F2FP.BF16.F32.PACK_AB R11, RZ, R11 ;  /* 0x0000000bff0b723e */ /* 0x000fc400000010ff */
[----:B------:R-:W-:Y:S02]  /*112b0*/  F2FP.BF16.F32.PACK_AB R10, RZ, R10 ;  /* 0x0000000aff0a723e */ /* 0x000fe400000010ff */
[----:B0-----:R-:W-:Y:S01]  /*112c0*/  PRMT R12, R9, 0x7610, R12 ;  /* 0x00007610090c7816 */ /* 0x001fe2000000000c */
[----:B------:R-:W-:Y:S01]  /*112d0*/  IMAD.U32 R9, RZ, RZ, UR9 ;  /* 0x00000009ff097e24 */ /* 0x000fe2000f8e00ff */
[----:B------:R-:W-:Y:S01]  /*112e0*/  F2FP.BF16.F32.PACK_AB R8, RZ, R8 ;  /* 0x00000008ff08723e */ /* 0x000fe200000010ff */
[----:B------:R0:W-:Y:S03]  /*112f0*/  @P4 STG.E.U16 desc[UR36][R6.64+0x1e2], R11 ;  /* 0x0001e20b06004986 */ /* 0x0001e6000c101524 */
[----:B-1----:R-:W-:Y:S01]  /*11300*/  PRMT R13, R8, 0x7610, R13 ;  /* 0x00007610080d7816 */ /* 0x002fe2000000000d */
[----:B------:R-:W-:Y:S04]  /*11310*/  @P5 STG.E.U16 desc[UR36][R4.64+0x1f0], R10 ;  /* 0x0001f00a04005986 */ /* 0x000fe8000c101524 */
[----:B------:R1:W-:Y:S01]  /*11320*/  @P3 STG.E.U16 desc[UR36][R4.64+0x1f2], R12 ;  /* 0x0001f20c04003986 */ /* 0x0003e2000c101524 */
[----:B------:R-:W-:Y:S01]  /*11330*/  IADD3 R8, P3, P5, R4, UR7, R9 ;  /* 0x0000000704087c10 */ /* 0x000fe2000fd7e009 */
[----:B0-----:R-:W-:Y:S01]  /*11340*/  IMAD.U32 R11, RZ, RZ, UR8 ;  /* 0x00000008ff0b7e24 */ /* 0x001fe2000f8e00ff */
[----:B------:R-:W-:-:S02]  /*11350*/  ISETP.GT.AND P4, PT, R0, 0xf8, P2 ;  /* 0x000000f80000780c */ /* 0x000fc40001784270 */
[C---:B------:R-:W-:Y:S02]  /*11360*/  ISETP.GT.AND P2, PT, R0.reuse, 0xf9, P2 ;  /* 0x000000f90000780c */ /* 0x040fe40001744270 */
[----:B------:R-:W-:Y:S02]  /*11370*/  IADD3.X R9, R5, UR6, R11, P3, P5 ;  /* 0x0000000605097c10 */ /* 0x000fe40009fea40b */
[----:B------:R-:W-:Y:S01]  /*11380*/  ISETP.GT.AND P3, PT, R0, 0x1, P1 ;  /* 0x000000010000780c */ /* 0x000fe20000f64270 */
[-C--:B------:R-:W-:Y:S01]  /*11390*/  FMUL R3, R15, R2.reuse ;  /* 0x000000020f037220 */ /* 0x080fe20000400000 */
[----:B------:R-:W-:Y:S01]  /*113a0*/  FMUL R25, R25, R2 ;  /* 0x0000000219197220 */ /* 0x000fe20000400000 */
[----:B-1----:R-:W-:-:S03]  /*113b0*/  IADD3 R4, P5, R4, UR9, RZ ;  /* 0x0000000904047c10 */ /* 0x002fc6000ffbe0ff */
[----:B------:R-:W-:Y:S02]  /*113c0*/  F2FP.BF16.F32.PACK_AB R3, RZ, R3 ;  /* 0x00000003ff03723e */ /* 0x000fe400000010ff */
[----:B------:R-:W-:Y:S02]  /*113d0*/  F2FP.BF16.F32.PACK_AB R25, RZ, R25 ;  /* 0x00000019ff19723e */ /* 0x000fe400000010ff */
[----:B------:R-:W-:Y:S01]  /*113e0*/  IADD3.X R5, R5, UR8, RZ, P5, !PT ;  /* 0x0000000805057c10 */ /* 0x000fe2000affe4ff */
[----:B------:R-:W-:Y:S01]  /*113f0*/  @P4 STG.E.U16 desc[UR36][R6.64+0x1f0], R13 ;  /* 0x0001f00d06004986 */ /* 0x000fe2000c101524 */
[----:B------:R-:W-:-:S03]  /*11400*/  ISETP.GT.AND P4, PT, R0, RZ, P1 ;  /* 0x000000ff0000720c */ /* 0x000fc60000f84270 */
[----:B------:R0:W-:Y:S01]  /*11410*/  @P2 STG.E.U16 desc[UR36][R6.64+0x1f2], R3 ;  /* 0x0001f20306002986 */ /* 0x0001e2000c101524 */
[----:B------:R-:W-:-:S03]  /*11420*/  ISETP.GT.AND P2, PT, R0, RZ, P0 ;  /* 0x000000ff0000720c */ /* 0x000fc60000744270 */
[----:B------:R-:W-:Y:S01]  /*11430*/  @P3 STG.E.U16 desc[UR36][R4.64+0x2], R25 ;  /* 0x0000021904003986 */ /* 0x000fe2000c101524 */
[----:B------:R-:W-:Y:S01]  /*11440*/  IADD3 R10, P3, R4, UR7, RZ ;  /* 0x00000007040a7c10 */ /* 0x000fe2000ff7e0ff */
[-C--:B------:R-:W-:Y:S01]  /*11450*/  FMUL R24, R24, R2.reuse ;  /* 0x0000000218187220 */ /* 0x080fe20000400000 */
[-C--:B------:R-:W-:Y:S01]  /*11460*/  FMUL R26, R26, R2.reuse ;  /* 0x000000021a1a7220 */ /* 0x080fe20000400000 */
[C---:B------:R-:W-:Y:S02]  /*11470*/  ISETP.GT.AND P5, PT, R0.reuse, 0x1, P0 ;  /* 0x000000010000780c */ /* 0x040fe400007a4270 */
[----:B------:R-:W-:Y:S02]  /*11480*/  IADD3.X R11, R5, UR6, RZ, P3, !PT ;  /* 0x00000006050b7c10 */ /* 0x000fe40009ffe4ff */
[----:B------:R-:W-:Y:S01]  /*11490*/  ISETP.GT.AND P3, PT, R0, 0x9, P1 ;  /* 0x000000090000780c */ /* 0x000fe20000f64270 */
[-C--:B------:R-:W-:Y:S01]  /*114a0*/  FMUL R27, R27, R2.reuse ;  /* 0x000000021b1b7220 */ /* 0x080fe20000400000 */
[----:B------:R-:W-:Y:S01]  /*114b0*/  FMUL R29, R29, R2 ;  /* 0x000000021d1d7220 */ /* 0x000fe20000400000 */
[----:B------:R-:W-:-:S02]  /*114c0*/  F2FP.BF16.F32.PACK_AB R24, RZ, R24 ;  /* 0x00000018ff18723e */ /* 0x000fc400000010ff */
[----:B------:R-:W-:Y:S02]  /*114d0*/  F2FP.BF16.F32.PACK_AB R26, RZ, R26 ;  /* 0x0000001aff1a723e */ /* 0x000fe400000010ff */
[----:B------:R-:W-:Y:S01]  /*114e0*/  F2FP.BF16.F32.PACK_AB R27, RZ, R27 ;  /* 0x0000001bff1b723e */ /* 0x000fe200000010ff */
[----:B------:R-:W-:Y:S01]  /*114f0*/  @P4 STG.E.U16 desc[UR36][R4.64], R24 ;  /* 0x0000001804004986 */ /* 0x000fe2000c101524 */
[----:B------:R-:W-:Y:S02]  /*11500*/  F2FP.BF16.F32.PACK_AB R29, RZ, R29 ;  /* 0x0000001dff1d723e */ /* 0x000fe400000010ff */
[C---:B------:R-:W-:Y:S01]  /*11510*/  ISETP.GT.AND P4, PT, R0.reuse, 0x8, P1 ;  /* 0x000000080000780c */ /* 0x040fe20000f84270 */
[----:B------:R-:W-:Y:S01]  /*11520*/  @P2 STG.E.U16 desc[UR36][R10.64], R26 ;  /* 0x0000001a0a002986 */ /* 0x000fe2000c101524 */
[----:B------:R-:W-:Y:S01]  /*11530*/  ISETP.GT.AND P2, PT, R0, 0x8, P0 ;  /* 0x000000080000780c */ /* 0x000fe20000744270 */
[-C--:B------:R-:W-:Y:S01]  /*11540*/  FMUL R28, R28, R2.reuse ;  /* 0x000000021c1c7220 */ /* 0x080fe20000400000 */
[----:B------:R-:W-:Y:S01]  /*11550*/  FMUL R30, R30, R2 ;  /* 0x000000021e1e7220 */ /* 0x000fe20000400000 */
[----:B------:R-:W-:Y:S01]  /*11560*/  @P5 STG.E.U16 desc[UR36][R10.64+0x2], R27 ;  /* 0x0000021b0a005986 */ /* 0x000fe2000c101524 */
[----:B------:R-:W-:-:S03]  /*11570*/  ISETP.GT.AND P5, PT, R0, 0x9, P0 ;  /* 0x000000090000780c */ /* 0x000fc600007a4270 */
[----:B------:R-:W-:Y:S01]  /*11580*/  @P3 STG.E.U16 desc[UR36][R4.64+0x12], R29 ;  /* 0x0000121d04003986 */ /* 0x000fe2000c101524 */
[----:B0-----:R-:W-:Y:S02]  /*11590*/  IADD3 R6, P3, R4, UR7, RZ ;  /* 0x0000000704067c10 */ /* 0x001fe4000ff7e0ff */
[----:B------:R-:W-:Y:S01]  /*115a0*/  F2FP.BF16.F32.PACK_AB R28, RZ, R28 ;  /* 0x0000001cff1c723e */ /* 0x000fe200000010ff */
[----:B------:R-:W-:Y:S01]  /*115b0*/  FMUL R31, R31, R2 ;  /* 0x000000021f1f7220 */ /* 0x000fe20000400000 */
[----:B------:R-:W-:Y:S02]  /*115c0*/  F2FP.BF16.F32.PACK_AB R30, RZ, R30 ;  /* 0x0000001eff1e723e */ /* 0x000fe400000010ff */
[----:B------:R-:W-:Y:S01]  /*115d0*/  IADD3.X R7, R5, UR6, RZ, P3, !PT ;  /* 0x0000000605077c10 */ /* 0x000fe20009ffe4ff */
[----:B------:R-:W-:Y:S01]  /*115e0*/  @P4 STG.E.U16 desc[UR36][R4.64+0x10], R28 ;  /* 0x0000101c04004986 */ /* 0x000fe2000c101524 */
[----:B------:R-:W-:-:S03]  /*115f0*/  F2FP.BF16.F32.PACK_AB R31, RZ, R31 ;  /* 0x0000001fff1f723e */ /* 0x000fc600000010ff */
[----:B------:R0:W-:Y:S01]  /*11600*/  @P2 STG.E.U16 desc[UR36][R6.64+0x10], R30 ;  /* 0x0000101e06002986 */ /* 0x0001e2000c101524 */
[C---:B------:R-:W-:Y:S02]  /*11610*/  ISETP.GT.AND P2, PT, R0.reuse, 0x10, P0 ;  /* 0x000000100000780c */ /* 0x040fe40000744270 */
[C---:B------:R-:W-:Y:S01]  /*11620*/  ISETP.GT.AND P4, PT, R0.reuse, 0x10, P1 ;  /* 0x000000100000780c */ /* 0x040fe20000f84270 */
[----:B------:R-:W-:Y:S01]  /*11630*/  @P5 STG.E.U16 desc[UR36][R8.64+0x12], R31 ;  /* 0x0000121f08005986 */ /* 0x000fe2000c101524 */
[----:B------:R-:W-:Y:S01]  /*11640*/  ISETP.GT.AND P3, PT, R0, 0x11, P1 ;  /* 0x000000110000780c */ /* 0x000fe20000f64270 */
[-C--:B------:R-:W-:Y:S01]  /*11650*/  FMUL R32, R32, R2.reuse ;  /* 0x0000000220207220 */ /* 0x080fe20000400000 */
[----:B------:R-:W-:Y:S01]  /*11660*/  ISETP.GT.AND P5, PT, R0, 0x11, P0 ;  /* 0x000000110000780c */ /* 0x000fe200007a4270 */
[-C--:B------:R-:W-:Y:S01]  /*11670*/  FMUL R33, R33, R2.reuse ;  /* 0x0000000221217220 */ /* 0x080fe20000400000 */
[----:B------:R-:W-:Y:S02]  /*11680*/  FMUL R34, R34, R2 ;  /* 0x0000000222227220 */ /* 0x000fe40000400000 */
[----:B------:R-:W-:-:S02]  /*11690*/  F2FP.BF16.F32.PACK_AB R32, RZ, R32 ;  /* 0x00000020ff20723e */ /* 0x000fc400000010ff */
[----:B------:R-:W-:Y:S01]  /*116a0*/  F2FP.BF16.F32.PACK_AB R33, RZ, R33 ;  /* 0x00000021ff21723e */ /* 0x000fe200000010ff */
[----:B0-----:R-:W-:Y:S01]  /*116b0*/  @P2 IMAD.MOV.U32 R6, RZ, RZ, R8 ;  /* 0x000000ffff062224 */ /* 0x001fe200078e0008 */
[----:B------:R-:W-:Y:S01]  /*116c0*/  F2FP.BF16.F32.PACK_AB R34, RZ, R34 ;  /* 0x00000022ff22723e */ /* 0x000fe200000010ff */
[----:B------:R-:W-:Y:S02]  /*116d0*/  @P2 IMAD.MOV.U32 R7, RZ, RZ, R9 ;  /* 0x000000ffff072224 */ /* 0x000fe400078e0009 */
[----:B------:R-:W-:Y:S01]  /*116e0*/  FMUL R35, R35, R2 ;  /* 0x0000000223237220 */ /* 0x000fe20000400000 */
[----:B------:R-:W-:Y:S04]  /*116f0*/  @P4 STG.E.U16 desc[UR36][R4.64+0x20], R32 ;  /* 0x0000202004004986 */ /* 0x000fe8000c101524 */
[----:B------:R-:W-:Y:S01]  /*11700*/  @P3 STG.E.U16 desc[UR36][R4.64+0x22], R33 ;  /* 0x0000222104003986 */ /* 0x000fe2000c101524 */
[----:B------:R-:W-:-:S03]  /*11710*/  F2FP.BF16.F32.PACK_AB R35, RZ, R35 ;  /* 0x00000023ff23723e */ /* 0x000fc600000010ff */
[----:B------:R0:W-:Y:S01]  /*11720*/  @P2 STG.E.U16 desc[UR36][R6.64+0x20], R34 ;  /* 0x0000202206002986 */ /* 0x0001e2000c101524 */
[C---:B------:R-:W-:Y:S02]  /*11730*/  ISETP.GT.AND P2, PT, R0.reuse, 0x18, P0 ;  /* 0x000000180000780c */ /* 0x040fe40000744270 */
[C---:B------:R-:W-:Y:S02]  /*11740*/  ISETP.GT.AND P4, PT, R0.reuse, 0x18, P1 ;  /* 0x000000180000780c */ /* 0x040fe40000f84270 */
[----:B------:R-:W-:Y:S01]  /*11750*/  ISETP.GT.AND P3, PT, R0, 0x19, P1 ;  /* 0x000000190000780c */ /* 0x000fe20000f64270 */
[----:B0-----:R-:W-:Y:S02]  /*11760*/  @P5 IMAD.MOV.U32 R6, RZ, RZ, R8 ;  /* 0x000000ffff065224 */ /* 0x001fe400078e0008 */
[----:B------:R-:W-:Y:S02]  /*11770*/  @P5 IMAD.MOV.U32 R7, RZ, RZ, R9 ;  /* 0x000000ffff075224 */ /* 0x000fe400078e0009 */
[-C--:B------:R-:W-:Y:S01]  /*11780*/  FMUL R36, R36, R2.reuse ;  /* 0x0000000224247220 */ /* 0x080fe20000400000 */
[----:B------:R-:W-:-:S02]  /*11790*/  FMUL R37, R37, R2 ;  /* 0x0000000225257220 */ /* 0x000fc40000400000 */
[----:B------:R0:W-:Y:S01]  /*117a0*/  @P5 STG.E.U16 desc[UR36][R6.64+0x22], R35 ;  /* 0x0000222306005986 */ /* 0x0001e2000c101524 */
[----:B------:R-:W-:Y:S01]  /*117b0*/  ISETP.GT.AND P5, PT, R0, 0x19, P0 ;  /* 0x000000190000780c */ /* 0x000fe200007a4270 */
[----:B------:R-:W-:Y:S01]  /*117c0*/  FMUL R38, R38, R2 ;  /* 0x0000000226267220 */ /* 0x000fe20000400000 */
[----:B------:R-:W-:Y:S02]  /*117d0*/  F2FP.BF16.F32.PACK_AB R36, RZ, R36 ;  /* 0x00000024ff24723e */ /* 0x000fe400000010ff */
[----:B------:R-:W-:Y:S01]  /*117e0*/  F2FP.BF16.F32.PACK_AB R37, RZ, R37 ;  /* 0x00000025ff25723e */ /* 0x000fe200000010ff */
[----:B------:R-:W-:Y:S01]  /*117f0*/  FMUL R39, R39, R2 ;  /* 0x0000000227277220 */ /* 0x000fe20000400000 */
[----:B------:R-:W-:Y:S01]  /*11800*/  F2FP.BF16.F32.PACK_AB R38, RZ, R38 ;  /* 0x00000026ff26723e */ /* 0x000fe200000010ff */
[----:B------:R-:W-:Y:S01]  /*11810*/  @P4 STG.E.U16 desc[UR36][R4.64+0x30], R36 ;  /* 0x0000302404004986 */ /* 0x000fe2000c101524 */
[----:B0-----:R-:W-:Y:S02]  /*11820*/  @P2 IMAD.MOV.U32 R6, RZ, RZ, R8 ;  /* 0x000000ffff062224 */ /* 0x001fe400078e0008 */
[----:B------:R-:W-:Y:S01]  /*11830*/  @P2 IMAD.MOV.U32 R7, RZ, RZ, R9 ;  /* 0x000000ffff072224 */ /* 0x000fe200078e0009 */
        /* <DEDUP_REMOVED lines=66> */
[----:B0-----:R-:W-:Y:S01]  /*11c60*/  @P5 IMAD.MOV.U32 R6, RZ, RZ, R8 ;  /* 0x000000ffff065224 */ /* 0x001fe200078e0008 */
[----:B------:R-:W-:Y:S01]  /*11c70*/  @P5 MOV R7, R9 ;  /* 0x0000000900075202 */ /* 0x000fe20000000f00 */
[-C--:B------:R-:W-:Y:S01]  /*11c80*/  FMUL R52, R52, R2.reuse ;  /* 0x0000000234347220 */ /* 0x080fe20000400000 */
[----:B------:R-:W-:-:S03]  /*11c90*/  FMUL R53, R53, R2 ;  /* 0x0000000235357220 */ /* 0x000fc60000400000 */
        /* <DEDUP_REMOVED lines=416> */
[-C--:B------:R-:W-:Y:S01]  /*136a0*/  FMUL R136, R136, R2.reuse ;  /* 0x0000000288887220 */ /* 0x080fe20000400000 */
[----:B0-----:R-:W-:Y:S02]  /*136b0*/  @P5 IMAD.MOV.U32 R6, RZ, RZ, R8 ;  /* 0x000000ffff065224 */ /* 0x001fe400078e0008 */
[----:B------:R-:W-:Y:S02]  /*136c0*/  @P5 IMAD.MOV.U32 R7, RZ, RZ, R9 ;  /* 0x000000ffff075224 */ /* 0x000fe400078e0009 */
[-C--:B------:R-:W-:Y:S01]  /*136d0*/  FMUL R137, R137, R2.reuse ;  /* 0x0000000289897220 */ /* 0x080fe20000400000 */
[----:B------:R-:W-:-:S02]  /*136e0*/  FMUL R138, R138, R2 ;  /* 0x000000028a8a7220 */ /* 0x000fc40000400000 */
[----:B------:R0:W-:Y:S01]  /*136f0*/  @P5 STG.E.U16 desc[UR36][R6.64+0x1b2], R135 ;  /* 0x0001b28706005986 */ /* 0x0001e2000c101524 */
[C---:B------:R-:W-:Y:S02]  /*13700*/  ISETP.GT.AND P5, PT, R0.reuse, 0xe1, P0 ;  /* 0x000000e10000780c */ /* 0x040fe400007a4270 */
        /* <DEDUP_REMOVED lines=8> */
[----:B------:R-:W-:Y:S01]  /*13790*/  ISETP.GT.AND P4, PT, R0, 0xe8, P1 ;  /* 0x000000e80000780c */ /* 0x000fe20000f84270 */
[----:B------:R-:W-:Y:S01]  /*137a0*/  FMUL R140, R140, R2 ;  /* 0x000000028c8c7220 */ /* 0x000fe20000400000 */
[----:B------:R-:W-:Y:S01]  /*137b0*/  F2FP.BF16.F32.PACK_AB R139, RZ, R139 ;  /* 0x0000008bff8b723e */ /* 0x000fe200000010ff */
[----:B------:R0:W-:Y:S01]  /*137c0*/  @P2 STG.E.U16 desc[UR36][R6.64+0x1c0], R138 ;  /* 0x0001c08a06002986 */ /* 0x0001e2000c101524 */
[----:B------:R-:W-:-:S02]  /*137d0*/  ISETP.GT.AND P2, PT, R0, 0xe8, P0 ;  /* 0x000000e80000780c */ /* 0x000fc40000744270 */
[----:B------:R-:W-:Y:S01]  /*137e0*/  ISETP.GT.AND P3, PT, R0, 0xe9, P1 ;  /* 0x000000e90000780c */ /* 0x000fe20000f64270 */
[----:B------:R-:W-:Y:S01]  /*137f0*/  FMUL R141, R141, R2 ;  /* 0x000000028d8d7220 */ /* 0x000fe20000400000 */
[----:B------:R-:W-:Y:S01]  /*13800*/  F2FP.BF16.F32.PACK_AB R140, RZ, R140 ;  /* 0x0000008cff8c723e */ /* 0x000fe200000010ff */
[----:B0-----:R-:W-:Y:S02]  /*13810*/  @P5 IMAD.MOV.U32 R6, RZ, RZ, R8 ;  /* 0x000000ffff065224 */ /* 0x001fe400078e0008 */
[----:B------:R-:W-:Y:S02]  /*13820*/  @P5 IMAD.MOV.U32 R7, RZ, RZ, R9 ;  /* 0x000000ffff075224 */ /* 0x000fe400078e0009 */
[----:B------:R-:W-:-:S03]  /*13830*/  FMUL R142, R142, R2 ;  /* 0x000000028e8e7220 */ /* 0x000fc60000400000 */
[----:B------:R0:W-:Y:S01]  /*13840*/  @P5 STG.E.U16 desc[UR36][R6.64+0x1c2], R139 ;  /* 0x0001c28b06005986 */ /* 0x0001e2000c101524 */
[C---:B------:R-:W-:Y:S02]  /*13850*/  ISETP.GT.AND P5, PT, R0.reuse, 0xe9, P0 ;  /* 0x000000e90000780c */ /* 0x040fe400007a4270 */
[----:B------:R-:W-:Y:S01]  /*13860*/  F2FP.BF16.F32.PACK_AB R141, RZ, R141 ;  /* 0x0000008dff8d723e */ /* 0x000fe200000010ff */
[----:B------:R-:W-:Y:S01]  /*13870*/  @P4 STG.E.U16 desc[UR36][R4.64+0x1d0], R140 ;  /* 0x0001d08c04004986 */ /* 0x000fe2000c101524 */
[----:B------:R-:W-:Y:S01]  /*13880*/  ISETP.GT.AND P4, PT, R0, 0xf0, P1 ;  /* 0x000000f00000780c */ /* 0x000fe20000f84270 */
[----:B------:R-:W-:Y:S01]  /*13890*/  FMUL R143, R143, R2 ;  /* 0x000000028f8f7220 */ /* 0x000fe20000400000 */
[----:B------:R-:W-:Y:S01]  /*138a0*/  F2FP.BF16.F32.PACK_AB R142, RZ, R142 ;  /* 0x0000008eff8e723e */ /* 0x000fe200000010ff */
[----:B------:R-:W-:Y:S01]  /*138b0*/  FMUL R144, R144, R2 ;  /* 0x0000000290907220 */ /* 0x000fe20000400000 */
[----:B------:R-:W-:Y:S01]  /*138c0*/  @P3 STG.E.U16 desc[UR36][R4.64+0x1d2], R141 ;  /* 0x0001d28d04003986 */ /* 0x000fe2000c101524 */
[----:B0-----:R-:W-:-:S02]  /*138d0*/  @P2 IMAD.MOV.U32 R6, RZ, RZ, R8 ;  /* 0x000000ffff062224 */ /* 0x001fc400078e0008 */
[----:B------:R-:W-:Y:S01]  /*138e0*/  @P2 IMAD.MOV.U32 R7, RZ, RZ, R9 ;  /* 0x000000ffff072224 */ /* 0x000fe200078e0009 */
[C---:B------:R-:W-:Y:S01]  /*138f0*/  ISETP.GT.AND P3, PT, R0.reuse, 0xf1, P1 ;  /* 0x000000f10000780c */ /* 0x040fe20000f64270 */
[----:B------:R-:W-:Y:S01]  /*13900*/  FMUL R145, R145, R2 ;  /* 0x0000000291917220 */ /* 0x000fe20000400000 */
[----:B------:R-:W-:Y:S02]  /*13910*/  F2FP.BF16.F32.PACK_AB R143, RZ, R143 ;  /* 0x0000008fff8f723e */ /* 0x000fe400000010ff */
[----:B------:R0:W-:Y:S01]  /*13920*/  @P2 STG.E.U16 desc[UR36][R6.64+0x1d0], R142 ;  /* 0x0001d08e06002986 */ /* 0x0001e2000c101524 */
[----:B------:R-:W-:Y:S02]  /*13930*/  F2FP.BF16.F32.PACK_AB R144, RZ, R144 ;  /* 0x00000090ff90723e */ /* 0x000fe400000010ff */
[----:B------:R-:W-:Y:S02]  /*13940*/  ISETP.GT.AND P2, PT, R0, 0xf0, P0 ;  /* 0x000000f00000780c */ /* 0x000fe40000744270 */
[----:B------:R-:W-:Y:S01]  /*13950*/  F2FP.BF16.F32.PACK_AB R145, RZ, R145 ;  /* 0x00000091ff91723e */ /* 0x000fe200000010ff */
[----:B0-----:R-:W-:-:S02]  /*13960*/  @P5 IMAD.MOV.U32 R6, RZ, RZ, R8 ;  /* 0x000000ffff065224 */ /* 0x001fc400078e0008 */
[----:B------:R-:W-:Y:S02]  /*13970*/  @P5 IMAD.MOV.U32 R7, RZ, RZ, R9 ;  /* 0x000000ffff075224 */ /* 0x000fe400078e0009 */
[----:B------:R-:W-:-:S03]  /*13980*/  FMUL R146, R146, R2 ;  /* 0x0000000292927220 */ /* 0x000fc60000400000 */
[----:B------:R0:W-:Y:S04]  /*13990*/  @P5 STG.E.U16 desc[UR36][R6.64+0x1d2], R143 ;  /* 0x0001d28f06005986 */ /* 0x0001e8000c101524 */
[----:B------:R-:W-:Y:S01]  /*139a0*/  @P4 STG.E.U16 desc[UR36][R4.64+0x1e0], R144 ;  /* 0x0001e09004004986 */ /* 0x000fe2000c101524 */
[----:B------:R-:W-:-:S03]  /*139b0*/  ISETP.GT.AND P4, PT, R0, 0xf1, P0 ;  /* 0x000000f10000780c */ /* 0x000fc60000784270 */
[----:B------:R-:W-:Y:S01]  /*139c0*/  @P3 STG.E.U16 desc[UR36][R4.64+0x1e2], R145 ;  /* 0x0001e29104003986 */ /* 0x000fe2000c101524 */
[C---:B------:R-:W-:Y:S02]  /*139d0*/  ISETP.GT.AND P3, PT, R0.reuse, 0xf8, P1 ;  /* 0x000000f80000780c */ /* 0x040fe40000f64270 */
[C---:B------:R-:W-:Y:S01]  /*139e0*/  ISETP.GT.AND P1, PT, R0.reuse, 0xf9, P1 ;  /* 0x000000f90000780c */ /* 0x040fe20000f24270 */
[----:B0-----:R-:W-:Y:S01]  /*139f0*/  @P2 IMAD.MOV.U32 R6, RZ, RZ, R8 ;  /* 0x000000ffff062224 */ /* 0x001fe200078e0008 */
[----:B------:R-:W-:Y:S01]  /*13a00*/  F2FP.BF16.F32.PACK_AB R146, RZ, R146 ;  /* 0x00000092ff92723e */ /* 0x000fe200000010ff */
[----:B------:R-:W-:Y:S01]  /*13a10*/  @P2 IMAD.MOV.U32 R7, RZ, RZ, R9 ;  /* 0x000000ffff072224 */ /* 0x000fe200078e0009 */
[----:B------:R-:W-:Y:S01]  /*13a20*/  ISETP.GT.AND P5, PT, R0, 0xf8, P0 ;  /* 0x000000f80000780c */ /* 0x000fe200007a4270 */
[-C--:B------:R-:W-:Y:S01]  /*13a30*/  FMUL R147, R147, R2.reuse ;  /* 0x0000000293937220 */ /* 0x080fe20000400000 */
[-C--:B------:R-:W-:Y:S01]  /*13a40*/  FMUL R148, R148, R2.reuse ;  /* 0x0000000294947220 */ /* 0x080fe20000400000 */
[----:B------:R-:W-:Y:S01]  /*13a50*/  FMUL R149, R149, R2 ;  /* 0x0000000295957220 */ /* 0x000fe20000400000 */
[----:B------:R0:W-:Y:S01]  /*13a60*/  @P2 STG.E.U16 desc[UR36][R6.64+0x1e0], R146 ;  /* 0x0001e09206002986 */ /* 0x0001e2000c101524 */
[----:B------:R-:W-:-:S02]  /*13a70*/  ISETP.GT.AND P0, PT, R0, 0xf9, P0 ;  /* 0x000000f90000780c */ /* 0x000fc40000704270 */
[----:B------:R-:W-:Y:S01]  /*13a80*/  F2FP.BF16.F32.PACK_AB R147, RZ, R147 ;  /* 0x00000093ff93723e */ /* 0x000fe200000010ff */
[----:B------:R-:W-:Y:S01]  /*13a90*/  FMUL R150, R150, R2 ;  /* 0x0000000296967220 */ /* 0x000fe20000400000 */
[----:B------:R-:W-:Y:S02]  /*13aa0*/  F2FP.BF16.F32.PACK_AB R148, RZ, R148 ;  /* 0x00000094ff94723e */ /* 0x000fe400000010ff */
[----:B------:R-:W-:Y:S01]  /*13ab0*/  F2FP.BF16.F32.PACK_AB R149, RZ, R149 ;  /* 0x00000095ff95723e */ /* 0x000fe200000010ff */
[----:B------:R-:W-:Y:S01]  /*13ac0*/  FMUL R151, R151, R2 ;  /* 0x0000000297977220 */ /* 0x000fe20000400000 */
[----:B0-----:R-:W-:Y:S01]  /*13ad0*/  @P4 MOV R6, R8 ;  /* 0x0000000800064202 */ /* 0x001fe20000000f00 */
[----:B------:R-:W-:Y:S01]  /*13ae0*/  @P4 IMAD.MOV.U32 R7, RZ, RZ, R9 ;  /* 0x000000ffff074224 */ /* 0x000fe200078e0009 */
[----:B------:R-:W-:-:S04]  /*13af0*/  F2FP.BF16.F32.PACK_AB R150, RZ, R150 ;  /* 0x00000096ff96723e */ /* 0x000fc800000010ff */
[----:B------:R-:W-:Y:S01]  /*13b00*/  @P4 STG.E.U16 desc[UR36][R6.64+0x1e2], R147 ;  /* 0x0001e29306004986 */ /* 0x000fe2000c101524 */
[----:B------:R-:W-:-:S03]  /*13b10*/  F2FP.BF16.F32.PACK_AB R151, RZ, R151 ;  /* 0x00000097ff97723e */ /* 0x000fc600000010ff */
[----:B------:R-:W-:Y:S04]  /*13b20*/  @P3 STG.E.U16 desc[UR36][R4.64+0x1f0], R148 ;  /* 0x0001f09404003986 */ /* 0x000fe8000c101524 */
[----:B------:R0:W-:Y:S02]  /*13b30*/  @P1 STG.E.U16 desc[UR36][R4.64+0x1f2], R149 ;  /* 0x0001f29504001986 */ /* 0x0001e4000c101524 */
[----:B0-----:R-:W-:Y:S02]  /*13b40*/  @P5 IMAD.MOV.U32 R4, RZ, RZ, R8 ;  /* 0x000000ffff045224 */ /* 0x001fe400078e0008 */
[----:B------:R-:W-:-:S05]  /*13b50*/  @P5 IMAD.MOV.U32 R5, RZ, RZ, R9 ;  /* 0x000000ffff055224 */ /* 0x000fca00078e0009 */
[----:B------:R0:W-:Y:S04]  /*13b60*/  @P5 STG.E.U16 desc[UR36][R4.64+0x1f0], R150 ;  /* 0x0001f09604005986 */ /* 0x0001e8000c101524 */
[----:B------:R0:W-:Y:S02]  /*13b70*/  @P0 STG.E.U16 desc[UR36][R8.64+0x1f2], R151 ;  /* 0x0001f29708000986 */ /* 0x0001e4000c101524 */
.L_x_537:
[----:B------:R-:W-:Y:S05]  /*13b80*/  BSYNC B0 ;  /* 0x0000000000007941 */ /* 0x000fea0003800000 */
.L_x_29:
[----:B0-----:R-:W4:Y:S01]  /*13b90*/  LDL.LU R4, [R1+0x200] ;  /* 0x0002000001047983 */ /* 0x001f220000300800 */
[----:B------:R-:W-:Y:S01]  /*13ba0*/  ULDC UR4, c[0x0][0xc] ;  /* 0x0000030000047ab9 */ /* 0x000fe20000000800 */
[----:B------:R-:W-:Y:S01]  /*13bb0*/  ULDC UR5, c[0x0][0x10] ;  /* 0x0000040000057ab9 */ /* 0x000fe20000000800 */
[----:B-----5:R-:W4:Y:S01]  /*13bc0*/  LDC R3, c[0x0][0x14] ;  /* 0x00000500ff037b82 */ /* 0x020f220000000800 */
[----:B------:R-:W-:Y:S01]  /*13bd0*/  UIMAD.WIDE.U32 UR4, UR4, UR5, URZ ;  /* 0x00000005040472a5 */ /* 0x000fe2000f8e003f */
[----:B------:R-:W-:Y:S01]  /*13be0*/  IMAD.MOV.U32 R5, RZ, RZ, R17 ;  /* 0x000000ffff057224 */ /* 0x000fe200078e0011 */
[----:B------:R-:W-:Y:S01]  /*13bf0*/  UMOV UR43, 0xffffffff ;  /* 0xffffffff002b7882 */ /* 0x000fe20000000000 */
[----:B---3--:R-:W-:Y:S01]  /*13c00*/  PRMT R0, RZ, 0x7610, R0 ;  /* 0x00007610ff007816 */ /* 0x008fe20000000000 */
[----:B------:R-:W-:Y:S02]  /*13c10*/  IMAD.MOV.U32 R19, RZ, RZ, -0x1 ;  /* 0xffffffffff137424 */ /* 0x000fe400078e00ff */
[----:B----4-:R-:W-:-:S04]  /*13c20*/  IMAD.WIDE.U32 R4, R3, UR4, R4 ;  /* 0x0000000403047c25 */ /* 0x010fc8000f8e0004 */
[----:B------:R-:W-:Y:S02]  /*13c30*/  IMAD.MOV.U32 R23, RZ, RZ, R4 ;  /* 0x000000ffff177224 */ /* 0x000fe400078e0004 */
[----:B------:R-:W-:Y:S01]  /*13c40*/  IMAD R3, R3, UR5, RZ ;  /* 0x0000000503037c24 */ /* 0x000fe2000f8e02ff */
[----:B------:R-:W-:Y:S02]  /*13c50*/  ULDC.64 UR4, c[0x0][0x650] ;  /* 0x0001940000047ab9 */ /* 0x000fe40000000a00 */
[----:B------:R0:W-:Y:S01]  /*13c60*/  STL [R1+0x200], R23 ;  /* 0x0002001701007387 */ /* 0x0001e20000100800 */
[----:B------:R-:W-:Y:S01]  /*13c70*/  IMAD.IADD R17, R5, 0x1, R3 ;  /* 0x0000000105117824 */ /* 0x000fe200078e0203 */
[----:B------:R-:W-:-:S04]  /*13c80*/  ISETP.GE.U32.AND P0, PT, R4, UR4, PT ;  /* 0x0000000404007c0c */ /* 0x000fc8000bf06070 */
[----:B------:R-:W-:-:S13]  /*13c90*/  ISETP.GE.U32.AND.EX P0, PT, R17, UR5, PT, P0 ;  /* 0x0000000511007c0c */ /* 0x000fda000bf06100 */
[----:B0-----:R-:W-:Y:S05]  /*13ca0*/  @P0 BRA `(.L_x_538) ;  /* 0x0000000400700947 */ /* 0x001fea0003800000 */
[----:B------:R-:W0:Y:S01]  /*13cb0*/  S2R R18, SR_CTAID.X ;  /* 0x0000000000127919 */ /* 0x000e220000002500 */
[----:B------:R-:W3:Y:S01]  /*13cc0*/  LDC.64 R10, c[0x0][0x628] ;  /* 0x00018a00ff0a7b82 */ /* 0x000ee20000000a00 */
[----:B------:R-:W-:Y:S01]  /*13cd0*/  ULDC UR4, c[0x0][0x150] ;  /* 0x0000540000047ab9 */ /* 0x000fe20000000800 */
[----:B------:R-:W-:Y:S01]  /*13ce0*/  IMAD.MOV.U32 R8, RZ, RZ, R23 ;  /* 0x000000ffff087224 */ /* 0x000fe200078e0017 */
[----:B------:R-:W4:Y:S01]  /*13cf0*/  S2R R20, SR_CTAID.Y ;  /* 0x0000000000147919 */ /* 0x000f220000002600 */
[----:B------:R-:W-:-:S04]  /*13d00*/  IMAD.MOV.U32 R9, RZ, RZ, R17 ;  /* 0x000000ffff097224 */ /* 0x000fc800078e0011 */
[----:B------:R-:W4:Y:S08]  /*13d10*/  LDC R21, c[0x0][0x144] ;  /* 0x00005100ff157b82 */ /* 0x000f300000000800 */
[----:B-12---:R-:W1:Y:S08]  /*13d20*/  LDC R12, c[0x0][0x630] ;  /* 0x00018c00ff0c7b82 */ /* 0x006e700000000800 */
[----:B------:R-:W2:Y:S01]  /*13d30*/  LDC.64 R14, c[0x0][0x620] ;  /* 0x00018800ff0e7b82 */ /* 0x000ea20000000a00 */
[----:B---3--:R-:W-:-:S04]  /*13d40*/  ISETP.NE.U32.AND P0, PT, R10, RZ, PT ;  /* 0x000000ff0a00720c */ /* 0x008fc80003f05070 */
[----:B------:R-:W-:Y:S02]  /*13d50*/  ISETP.NE.AND.EX P0, PT, R11, RZ, PT, P0 ;  /* 0x000000ff0b00720c */ /* 0x000fe40003f05300 */
[----:B0-----:R-:W-:-:S05]  /*13d60*/  I2FP.F32.U32 R0, R18 ;  /* 0x0000001200007245 */ /* 0x001fca0000201000 */
[----:B------:R-:W-:-:S04]  /*13d70*/  FMUL R0, R0, UR4 ;  /* 0x0000000400007c20 */ /* 0x000fc80008400000 */
[----:B------:R0:W3:Y:S02]  /*13d80*/  F2I.U32.TRUNC.NTZ R19, R0 ;  /* 0x0000000000137305 */ /* 0x0000e4000020f000 */
[----:B-1--4-:R-:W-:Y:S05]  /*13d90*/  @!P0 BRA `(.L_x_539) ;  /* 0x0000000000288947 */ /* 0x012fea0003800000 */
[----:B0-----:R-:W0:Y:S02]  /*13da0*/  LDC R0, c[0x0][0x634] ;  /* 0x00018d00ff007b82 */ /* 0x001e240000000800 */
        /* <DEDUP_REMOVED lines=9> */
.L_x_539:
[-CC-:B------:R-:W-:Y:S01]  /*13e40*/  SHF.R.U64 R28, R8, R12.reuse, R9.reuse ;  /* 0x0000000c081c7219 */ /* 0x180fe20000001209 */
[----:B------:R-:W1:Y:S01]  /*13e50*/  LDC.64 R24, c[0x0][0x640] ;  /* 0x00019000ff187b82 */ /* 0x000e620000000a00 */
[----:B0-----:R-:W-:Y:S01]  /*13e60*/  SHF.R.U32.HI R0, RZ, R12, R9 ;  /* 0x0000000cff007219 */ /* 0x001fe20000011609 */
[----:B------:R-:W-:Y:S01]  /*13e70*/  IMAD.MOV.U32 R4, RZ, RZ, R23 ;  /* 0x000000ffff047224 */ /* 0x000fe200078e0017 */
[----:B------:R-:W-:Y:S01]  /*13e80*/  IADD3 R3, P0, RZ, -R28, RZ ;  /* 0x8000001cff037210 */ /* 0x000fe20007f1e0ff */
[----:B---3--:R-:W-:Y:S01]  /*13e90*/  IMAD.MOV R19, RZ, RZ, -R19 ;  /* 0x000000ffff137224 */ /* 0x008fe200078e0a13 */
[----:B------:R-:W-:Y:S01]  /*13ea0*/  ULDC UR4, c[0x0][0x154] ;  /* 0x0000550000047ab9 */ /* 0x000fe20000000800 */
[----:B------:R-:W-:Y:S02]  /*13eb0*/  IMAD.MOV.U32 R7, RZ, RZ, 0x1 ;  /* 0x00000001ff077424 */ /* 0x000fe400078e00ff */
[----:B------:R-:W0:Y:S01]  /*13ec0*/  LDC R6, c[0x0][0x618] ;  /* 0x00018600ff067b82 */ /* 0x000e220000000800 */
[----:B------:R-:W-:-:S02]  /*13ed0*/  IMAD.X R5, RZ, RZ, ~R0, P0 ;  /* 0x000000ffff057224 */ /* 0x000fc400000e0e00 */
[----:B------:R-:W-:Y:S02]  /*13ee0*/  IMAD R19, R21, R19, R18 ;  /* 0x0000001315137224 */ /* 0x000fe400078e0212 */
[-C--:B--2---:R-:W-:Y:S02]  /*13ef0*/  IMAD R0, R5, R14.reuse, RZ ;  /* 0x0000000e05007224 */ /* 0x084fe400078e02ff */
[----:B------:R-:W-:Y:S01]  /*13f00*/  IMAD.MOV.U32 R5, RZ, RZ, R17 ;  /* 0x000000ffff057224 */ /* 0x000fe200078e0011 */
[----:B------:R-:W2:Y:S01]  /*13f10*/  LDC R8, c[0x0][0x608] ;  /* 0x00018200ff087b82 */ /* 0x000ea20000000800 */
[----:B------:R-:W-:-:S04]  /*13f20*/  IMAD.WIDE.U32 R4, R3, R14, R4 ;  /* 0x0000000e03047225 */ /* 0x000fc800078e0004 */
[----:B------:R-:W-:-:S03]  /*13f30*/  IMAD R3, R3, R15, R0 ;  /* 0x0000000f03037224 */ /* 0x000fc600078e0200 */
[----:B------:R-:W3:Y:S01]  /*13f40*/  LDC R22, c[0x0][0x658] ;  /* 0x00019600ff167b82 */ /* 0x000ee20000000800 */
[----:B------:R-:W-:Y:S01]  /*13f50*/  I2FP.F32.U32 R0, R20 ;  /* 0x0000001400007245 */ /* 0x000fe20000201000 */
[----:B------:R-:W-:Y:S01]  /*13f60*/  IMAD.IADD R3, R5, 0x1, R3 ;  /* 0x0000000105037824 */ /* 0x000fe200078e0203 */
[----:B-1----:R-:W-:Y:S01]  /*13f70*/  ISETP.NE.U32.AND P0, PT, R24, RZ, PT ;  /* 0x000000ff1800720c */ /* 0x002fe20003f05070 */
[----:B------:R-:W-:Y:S02]  /*13f80*/  IMAD.MOV.U32 R5, RZ, RZ, -0x1 ;  /* 0xffffffffff057424 */ /* 0x000fe400078e00ff */
[----:B------:R-:W-:Y:S02]  /*13f90*/  FMUL R0, R0, UR4 ;  /* 0x0000000400007c20 */ /* 0x000fe40008400000 */
[----:B------:R-:W1:Y:S01]  /*13fa0*/  LDC R15, c[0x0][0x148] ;  /* 0x00005200ff0f7b82 */ /* 0x000e620000000800 */
[----:B0-----:R-:W-:Y:S01]  /*13fb0*/  SHF.R.U64 R12, R4, R6, R3 ;  /* 0x00000006040c7219 */ /* 0x001fe20000001203 */
[----:B------:R0:W4:Y:S01]  /*13fc0*/  F2I.U32.TRUNC.NTZ R13, R0 ;  /* 0x00000000000d7305 */ /* 0x000122000020f000 */
[----:B------:R-:W-:-:S02]  /*13fd0*/  ISETP.NE.AND.EX P0, PT, R25, RZ, PT, P0 ;  /* 0x000000ff1900720c */ /* 0x000fc40003f05300 */
[----:B------:R-:W-:-:S03]  /*13fe0*/  SHF.R.U32.HI R3, RZ, R6, R3 ;  /* 0x00000006ff037219 */ /* 0x000fc60000011603 */
[----:B------:R-:W0:Y:S01]  /*13ff0*/  LDC R18, c[0x0][0x600] ;  /* 0x00018000ff127b82 */ /* 0x000e220000000800 */
[-CC-:B--2---:R-:W-:Y:S02]  /*14000*/  SHF.R.U64 R10, R12, R8.reuse, R3.reuse ;  /* 0x000000080c0a7219 */ /* 0x184fe40000001203 */
[----:B------:R-:W-:-:S05]  /*14010*/  SHF.R.U32.HI R3, RZ, R8, R3 ;  /* 0x00000008ff037219 */ /* 0x000fca0000011603 */
[----:B------:R-:W2:Y:S01]  /*14020*/  LDC R23, c[0x0][0x648] ;  /* 0x00019200ff177b82 */ /* 0x000ea20000000800 */
[-C--:B---3--:R-:W-:Y:S02]  /*14030*/  SHF.L.U32 R4, R5, R22.reuse, RZ ;  /* 0x0000001605047219 */ /* 0x088fe400000006ff */
[--C-:B------:R-:W-:Y:S02]  /*14040*/  SHF.R.U64 R14, R10, R22, R3.reuse ;  /* 0x000000160a0e7219 */ /* 0x100fe40000001203 */
[----:B------:R-:W-:Y:S02]  /*14050*/  LOP3.LUT R21, RZ, R4, RZ, 0x33, !PT ;  /* 0x00000004ff157212 */ /* 0x000fe400078e33ff */
[-C--:B------:R-:W-:Y:S01]  /*14060*/  SHF.R.U32.HI R5, RZ, R22.reuse, R3 ;  /* 0x00000016ff057219 */ /* 0x080fe20000011603 */
[----:B------:R-:W3:Y:S01]  /*14070*/  LDC R26, c[0x0][0x638] ;  /* 0x00018e00ff1a7b82 */ /* 0x000ee20000000800 */
[----:B------:R-:W-:Y:S01]  /*14080*/  SHF.L.U32 R162, R7, R22, RZ ;  /* 0x0000001607a27219 */ /* 0x000fe200000006ff */
[----:B------:R-:W-:-:S06]  /*14090*/  IMAD.MOV.U32 R4, RZ, RZ, R14 ;  /* 0x000000ffff047224 */ /* 0x000fcc00078e000e */
[----:B------:R-:W0:Y:S01]  /*140a0*/  LDC R27, c[0x0][0x610] ;  /* 0x00018400ff1b7b82 */ /* 0x000e220000000800 */
[----:B----4-:R-:W-:Y:S05]  /*140b0*/  @!P0 BRA `(.L_x_540) ;  /* 0x0000000000288947 */ /* 0x010fea0003800000 */
[----:B------:R-:W4:Y:S02]  /*140c0*/  LDC R3, c[0x0][0x64c] ;  /* 0x00019300ff037b82 */ /* 0x000f240000000800 */
[----:B----4-:R-:W-:-:S05]  /*140d0*/  IADD3 R3, P0, R14, R3, RZ ;  /* 0x000000030e037210 */ /* 0x010fca0007f1e0ff */
        /* <DEDUP_REMOVED lines=8> */
.L_x_540:
[----:B------:R-:W4:Y:S01]  /*14160*/  LDC R3, c[0x0][0x65c] ;  /* 0x00019700ff037b82 */ /* 0x000f220000000800 */
[----:B0-2---:R-:W-:Y:S01]  /*14170*/  SHF.R.U64 R0, R4, R23, R5 ;  /* 0x0000001704007219 */ /* 0x005fe20000001205 */
[----:B------:R-:W-:Y:S01]  /*14180*/  VIADD R5, R18, 0xffffffff ;  /* 0xffffffff12057836 */ /* 0x000fe20000000000 */
[----:B------:R-:W-:Y:S01]  /*14190*/  LOP3.LUT R7, R10, R21, RZ, 0xc0, !PT ;  /* 0x000000150a077212 */ /* 0x000fe200078ec0ff */
[----:B------:R-:W-:Y:S01]  /*141a0*/  IMAD.MOV R13, RZ, RZ, -R13 ;  /* 0x000000ffff0d7224 */ /* 0x000fe200078e0a0d */
[----:B------:R-:W-:Y:S02]  /*141b0*/  R2UR UR43, R28 ;  /* 0x000000001c2b72ca */ /* 0x000fe400000e0000 */
[----:B------:R-:W-:Y:S01]  /*141c0*/  LOP3.LUT R5, R12, R5, RZ, 0xc0, !PT ;  /* 0x000000050c057212 */ /* 0x000fe200078ec0ff */
[----:B------:R-:W-:Y:S01]  /*141d0*/  IMAD R162, R162, R0, R7 ;  /* 0x00000000a2a27224 */ /* 0x000fe200078e0207 */
[----:B----4-:R-:W-:Y:S01]  /*141e0*/  ISETP.NE.AND P0, PT, R3, 0x1, PT ;  /* 0x000000010300780c */ /* 0x010fe20003f05270 */
[----:B------:R-:W-:-:S04]  /*141f0*/  IMAD.MOV R3, RZ, RZ, -R0 ;  /* 0x000000ffff037224 */ /* 0x000fc800078e0a00 */
[----:B---3--:R-:W-:-:S04]  /*14200*/  IMAD R0, R3, R26, R14 ;  /* 0x0000001a03007224 */ /* 0x008fc800078e020e */
[----:B------:R-:W-:Y:S02]  /*14210*/  IMAD R3, R0, R18, R5 ;  /* 0x0000001200037224 */ /* 0x000fe400078e0205 */
[----:B------:R-:W-:Y:S02]  /*14220*/  IMAD.MOV.U32 R0, RZ, RZ, 0x1 ;  /* 0x00000001ff007424 */ /* 0x000fe400078e00ff */
[----:B-1----:R-:W-:-:S04]  /*14230*/  @P0 IMAD R19, R15, R13, R20 ;  /* 0x0000000d0f130224 */ /* 0x002fc800078e0214 */
[----:B------:R-:W-:-:S05]  /*14240*/  IMAD R162, R162, R27, R19 ;  /* 0x0000001ba2a27224 */ /* 0x000fca00078e0213 */
[----:B------:R-:W-:Y:S02]  /*14250*/  SEL R19, R3, R162, !P0 ;  /* 0x000000a203137207 */ /* 0x000fe40004000000 */
[----:B------:R-:W-:-:S07]  /*14260*/  SEL R162, R162, R3, !P0 ;  /* 0x00000003a2a27207 */ /* 0x000fce0004000000 */
.L_x_538:
[----:B------:R-:W-:Y:S01]  /*14270*/  LOP3.LUT P0, RZ, R0, 0xff, RZ, 0xc0, !PT ;  /* 0x000000ff00ff7812 */ /* 0x000fe2000780c0ff */
[----:B------:R-:W-:-:S12]  /*14280*/  IMAD.MOV.U32 R22, RZ, RZ, R162 ;  /* 0x000000ffff167224 */ /* 0x000fd800078e00a2 */
[----:B------:R-:W-:Y:S05]  /*14290*/  @P0 BRA `(.L_x_541) ;  /* 0xfffffecc00a40947 */ /* 0x000fea000383ffff */
[----:B------:R-:W-:Y:S05]  /*142a0*/  EXIT ;  /* 0x000000000000794d */ /* 0x000fea0003800000 */
.L_x_4:
[----:B------:R-:W2:Y:S01]  /*142b0*/  LDL R16, [R1+0x200] ;  /* 0x0002000001107983 */ /* 0x000ea20000100800 */
[----:B------:R-:W-:Y:S01]  /*142c0*/  ULDC.64 UR4, c[0x0][0x650] ;  /* 0x0001940000047ab9 */ /* 0x000fe20000000a00 */
[----:B------:R-:W-:Y:S01]  /*142d0*/  PRMT R4, RZ, 0x7610, R4 ;  /* 0x00007610ff047816 */ /* 0x000fe20000000004 */
[----:B------:R-:W-:Y:S01]  /*142e0*/  IMAD.MOV.U32 R5, RZ, RZ, -0x1 ;  /* 0xffffffffff057424 */ /* 0x000fe200078e00ff */
[----:B------:R-:W-:Y:S01]  /*142f0*/  MOV R11, 0xffffffff ;  /* 0xffffffff000b7802 */ /* 0x000fe20000000f00 */
[----:B------:R-:W-:Y:S01]  /*14300*/  IMAD.MOV.U32 R6, RZ, RZ, -0x1 ;  /* 0xffffffffff067424 */ /* 0x000fe200078e00ff */
[----:B--2---:R-:W-:-:S04]  /*14310*/  ISETP.GE.U32.AND P0, PT, R16, UR4, PT ;  /* 0x0000000410007c0c */ /* 0x004fc8000bf06070 */
        /* <DEDUP_REMOVED lines=20> */
.L_x_543:
[-CC-:B------:R-:W-:Y:S01]  /*14460*/  SHF.R.U64 R11, R8, R12.reuse, R9.reuse ;  /* 0x0000000c080b7219 */ /* 0x180fe20000001209 */
[----:B------:R-:W0:Y:S01]  /*14470*/  LDC.64 R22, c[0x0][0x640] ;  /* 0x00019000ff167b82 */ /* 0x000e220000000a00 */
[----:B------:R-:W-:Y:S01]  /*14480*/  SHF.R.U32.HI R3, RZ, R12, R9 ;  /* 0x0000000cff037219 */ /* 0x000fe20000011609 */
[----:B------:R-:W-:Y:S01]  /*14490*/  ULDC UR4, c[0x0][0x150] ;  /* 0x0000540000047ab9 */ /* 0x000fe20000000800 */
[----:B------:R-:W-:Y:S02]  /*144a0*/  IADD3 R7, P0, RZ, -R11, RZ ;  /* 0x8000000bff077210 */ /* 0x000fe40007f1e0ff */
[----:B------:R-:W-:-:S03]  /*144b0*/  I2FP.F32.U32 R4, R2 ;  /* 0x0000000200047245 */ /* 0x000fc60000201000 */
[----:B------:R-:W1:Y:S01]  /*144c0*/  LDC R10, c[0x0][0x618] ;  /* 0x00018600ff0a7b82 */ /* 0x000e620000000800 */
[----:B------:R-:W-:Y:S02]  /*144d0*/  IMAD.X R3, RZ, RZ, ~R3, P0 ;  /* 0x000000ffff037224 */ /* 0x000fe400000e0e03 */
[----:B------:R-:W-:Y:S01]  /*144e0*/  FMUL R9, R4, UR4 ;  /* 0x0000000404097c20 */ /* 0x000fe20008400000 */
[----:B------:R-:W-:Y:S01]  /*144f0*/  IMAD.WIDE.U32 R4, R7, R14, R16 ;  /* 0x0000000e07047225 */ /* 0x000fe200078e0010 */
[----:B------:R-:W-:-:S03]  /*14500*/  ULDC UR4, c[0x0][0x154] ;  /* 0x0000550000047ab9 */ /* 0x000fc60000000800 */
[----:B------:R-:W-:Y:S01]  /*14510*/  IMAD R6, R3, R14, RZ ;  /* 0x0000000e03067224 */ /* 0x000fe200078e02ff */
[----:B------:R-:W2:Y:S01]  /*14520*/  LDC R13, c[0x0][0x144] ;  /* 0x00005100ff0d7b82 */ /* 0x000ea20000000800 */
[----:B------:R-:W3:Y:S02]  /*14530*/  F2I.U32.TRUNC.NTZ R9, R9 ;  /* 0x0000000900097305 */ /* 0x000ee4000020f000 */
[----:B------:R-:W-:Y:S02]  /*14540*/  IMAD R3, R7, R15, R6 ;  /* 0x0000000f07037224 */ /* 0x000fe400078e0206 */
[----:B------:R-:W-:Y:S02]  /*14550*/  IMAD.MOV.U32 R6, RZ, RZ, -0x1 ;  /* 0xffffffffff067424 */ /* 0x000fe400078e00ff */
[----:B------:R-:W-:Y:S01]  /*14560*/  IMAD.IADD R3, R5, 0x1, R3 ;  /* 0x0000000105037824 */ /* 0x000fe200078e0203 */
[----:B------:R-:W4:Y:S01]  /*14570*/  LDC R12, c[0x0][0x608] ;  /* 0x00018200ff0c7b82 */ /* 0x000f220000000800 */
[----:B------:R-:W-:-:S02]  /*14580*/  I2FP.F32.U32 R5, R0 ;  /* 0x0000000000057245 */ /* 0x000fc40000201000 */
[----:B0-----:R-:W-:-:S03]  /*14590*/  ISETP.NE.U32.AND P0, PT, R22, RZ, PT ;  /* 0x000000ff1600720c */ /* 0x001fc60003f05070 */
[----:B------:R-:W-:Y:S01]  /*145a0*/  FMUL R5, R5, UR4 ;  /* 0x0000000405057c20 */ /* 0x000fe20008400000 */
[----:B------:R-:W-:Y:S01]  /*145b0*/  ISETP.NE.AND.EX P0, PT, R23, RZ, PT, P0 ;  /* 0x000000ff1700720c */ /* 0x000fe20003f05300 */
[----:B------:R-:W0:Y:S01]  /*145c0*/  LDC R7, c[0x0][0x658] ;  /* 0x00019600ff077b82 */ /* 0x000e220000000800 */
[-C--:B-1----:R-:W-:Y:S01]  /*145d0*/  SHF.R.U64 R8, R4, R10.reuse, R3 ;  /* 0x0000000a04087219 */ /* 0x082fe20000001203 */
[----:B---3--:R-:W-:Y:S01]  /*145e0*/  IMAD.MOV R4, RZ, RZ, -R9 ;  /* 0x000000ffff047224 */ /* 0x008fe200078e0a09 */
[----:B------:R-:W-:Y:S02]  /*145f0*/  SHF.R.U32.HI R3, RZ, R10, R3 ;  /* 0x0000000aff037219 */ /* 0x000fe40000011603 */
[----:B------:R1:W3:Y:S03]  /*14600*/  F2I.U32.TRUNC.NTZ R10, R5 ;  /* 0x00000005000a7305 */ /* 0x0002e6000020f000 */
[----:B------:R-:W1:Y:S01]  /*14610*/  LDC R19, c[0x0][0x148] ;  /* 0x00005200ff137b82 */ /* 0x000e620000000800 */
[----:B--2---:R-:W-:-:S02]  /*14620*/  IMAD R21, R13, R4, R2 ;  /* 0x000000040d157224 */ /* 0x004fc400078e0202 */
[----:B------:R-:W-:-:S05]  /*14630*/  IMAD.MOV.U32 R4, RZ, RZ, 0x1 ;  /* 0x00000001ff047424 */ /* 0x000fca00078e00ff */
[----:B------:R-:W2:Y:S01]  /*14640*/  LDC R14, c[0x0][0x600] ;  /* 0x00018000ff0e7b82 */ /* 0x000ea20000000800 */
[-CC-:B----4-:R-:W-:Y:S02]  /*14650*/  SHF.R.U64 R13, R8, R12.reuse, R3.reuse ;  /* 0x0000000c080d7219 */ /* 0x190fe40000001203 */
[----:B------:R-:W-:-:S05]  /*14660*/  SHF.R.U32.HI R2, RZ, R12, R3 ;  /* 0x0000000cff027219 */ /* 0x000fca0000011603 */
[----:B------:R-:W4:Y:S01]  /*14670*/  LDC R16, c[0x0][0x648] ;  /* 0x00019200ff107b82 */ /* 0x000f220000000800 */
[-CC-:B0-----:R-:W-:Y:S02]  /*14680*/  SHF.R.U64 R15, R13, R7.reuse, R2.reuse ;  /* 0x000000070d0f7219 */ /* 0x181fe40000001202 */
[-C--:B------:R-:W-:Y:S02]  /*14690*/  SHF.L.U32 R6, R6, R7.reuse, RZ ;  /* 0x0000000706067219 */ /* 0x080fe400000006ff */
[-C--:B------:R-:W-:Y:S01]  /*146a0*/  SHF.R.U32.HI R3, RZ, R7.reuse, R2 ;  /* 0x00000007ff037219 */ /* 0x080fe20000011602 */
[----:B------:R-:W-:Y:S01]  /*146b0*/  IMAD.MOV.U32 R2, RZ, RZ, R15 ;  /* 0x000000ffff027224 */ /* 0x000fe200078e000f */
[----:B------:R-:W-:Y:S01]  /*146c0*/  SHF.L.U32 R12, R4, R7, RZ ;  /* 0x00000007040c7219 */ /* 0x000fe200000006ff */
[----:B------:R-:W0:Y:S01]  /*146d0*/  LDC R18, c[0x0][0x638] ;  /* 0x00018e00ff127b82 */ /* 0x000e220000000800 */
[----:B------:R-:W-:-:S07]  /*146e0*/  LOP3.LUT R20, RZ, R6, RZ, 0x33, !PT ;  /* 0x00000006ff147212 */ /* 0x000fce00078e33ff */
        /* <DEDUP_REMOVED lines=12> */
.L_x_544:
[----:B------:R-:W1:Y:S01]  /*147b0*/  LDC R4, c[0x0][0x65c] ;  /* 0x00019700ff047b82 */ /* 0x000e620000000800 */
[----:B----4-:R-:W-:Y:S01]  /*147c0*/  SHF.R.U64 R3, R2, R16, R3 ;  /* 0x0000001002037219 */ /* 0x010fe20000001203 */
[----:B--2---:R-:W-:Y:S01]  /*147d0*/  VIADD R5, R14, 0xffffffff ;  /* 0xffffffff0e057836 */ /* 0x004fe20000000000 */
[----:B------:R-:W-:Y:S01]  /*147e0*/  LOP3.LUT R2, R13, R20, RZ, 0xc0, !PT ;  /* 0x000000140d027212 */ /* 0x000fe200078ec0ff */
[----:B------:R-:W-:-:S04]  /*147f0*/  IMAD.MOV R10, RZ, RZ, -R10 ;  /* 0x000000ffff0a7224 */ /* 0x000fc800078e0a0a */
[----:B------:R-:W-:Y:S01]  /*14800*/  IMAD R2, R12, R3, R2 ;  /* 0x000000030c027224 */ /* 0x000fe200078e0202 */
[----:B-1----:R-:W-:Y:S01]  /*14810*/  ISETP.NE.AND P0, PT, R4, 0x1, PT ;  /* 0x000000010400780c */ /* 0x002fe20003f05270 */
[----:B------:R-:W-:Y:S01]  /*14820*/  IMAD.MOV R4, RZ, RZ, -R3 ;  /* 0x000000ffff047224 */ /* 0x000fe200078e0a03 */
[----:B------:R-:W-:-:S11]  /*14830*/  LOP3.LUT R3, R8, R5, RZ, 0xc0, !PT ;  /* 0x0000000508037212 */ /* 0x000fd600078ec0ff */
[----:B------:R-:W-:Y:S02]  /*14840*/  @P0 IMAD R21, R19, R10, R0 ;  /* 0x0000000a13150224 */ /* 0x000fe400078e0200 */
[----:B0-----:R-:W-:Y:S02]  /*14850*/  IMAD R0, R4, R18, R15 ;  /* 0x0000001204007224 */ /* 0x001fe400078e020f */
[----:B------:R-:W-:Y:S02]  /*14860*/  IMAD R5, R2, R24, R21 ;  /* 0x0000001802057224 */ /* 0x000fe400078e0215 */
[----:B------:R-:W-:Y:S02]  /*14870*/  IMAD R0, R0, R14, R3 ;  /* 0x0000000e00007224 */ /* 0x000fe400078e0203 */
[----:B------:R-:W-:-:S03]  /*14880*/  IMAD.MOV.U32 R4, RZ, RZ, 0x1 ;  /* 0x00000001ff047424 */ /* 0x000fc600078e00ff */
[----:B------:R-:W-:Y:S02]  /*14890*/  SEL R6, R0, R5, !P0 ;  /* 0x0000000500067207 */ /* 0x000fe40004000000 */
[----:B------:R-:W-:-:S07]  /*148a0*/  SEL R5, R5, R0, !P0 ;  /* 0x0000000005057207 */ /* 0x000fce0004000000 */
.L_x_542:
[----:B------:R-:W-:-:S08]  /*148b0*/  NOP ;  /* 0x0000000000007918 */ /* 0x000fd00000000000 */
[----:B------:R-:W0:-:S00]  /*148c0*/  USETMAXREG.DEALLOC.CTAPOOL 0x28 ;  /* 0x00000028000079c8 */ /* 0x000e0000080e0500 */
[----:B------:R-:W-:-:S13]  /*148d0*/  ISETP.NE.AND P0, PT, RZ, UR8, PT ;  /* 0x00000008ff007c0c */ /* 0x000fda000bf05270 */
[----:B------:R-:W-:Y:S05]  /*148e0*/  @P0 EXIT ;  /* 0x000000000000094d */ /* 0x000fea0003800000 */
[----:B0-----:R-:W-:Y:S01]  /*148f0*/  LOP3.LUT P0, RZ, R4, 0xff, RZ, 0xc0, !PT ;  /* 0x000000ff04ff7812 */ /* 0x001fe2000780c0ff */
[----:B------:R-:W-:Y:S02]  /*14900*/  IMAD.MOV.U32 R8, RZ, RZ, 0x1 ;  /* 0x00000001ff087424 */ /* 0x000fe400078e00ff */
[----:B------:R-:W-:-:S10]  /*14910*/  IMAD.MOV.U32 R0, RZ, RZ, RZ ;  /* 0x000000ffff007224 */ /* 0x000fd400078e00ff */
[----:B------:R-:W-:Y:S05]  /*14920*/  @!P0 BRA `(.L_x_545) ;  /* 0x0000000c00548947 */ /* 0x000fea0003800000 */
[----:B------:R-:W0:Y:S01]  /*14930*/  S2R R2, SR_TID.X ;  /* 0x0000000000027919 */ /* 0x000e220000002100 */
[----:B------:R-:W-:Y:S01]  /*14940*/  ULDC UR4, c[0x0][0x28c] ;  /* 0x0000a30000047ab9 */ /* 0x000fe20000000800 */
[----:B------:R-:W-:Y:S01]  /*14950*/  ULDC UR6, c[0x0][0x658] ;  /* 0x0001960000067ab9 */ /* 0x000fe20000000800 */
[----:B------:R-:W-:Y:S01]  /*14960*/  UIADD3 UR10, UR4, 0xf, URZ ;  /* 0x0000000f040a7890 */ /* 0x000fe2000fffe03f */
[----:B------:R-:W-:Y:S01]  /*14970*/  BSSY B0, `(.L_x_545) ;  /* 0x00000d0000007945 */ /* 0x000fe20003800000 */
[----:B------:R-:W-:Y:S01]  /*14980*/  UMOV UR7, 0xffffffff ;  /* 0xffffffff00077882 */ /* 0x000fe20000000000 */
[----:B------:R-:W-:Y:S01]  /*14990*/  ULDC UR5, c[0x0][0x600] ;  /* 0x0001800000057ab9 */ /* 0x000fe20000000800 */
[----:B------:R-:W-:Y:S01]  /*149a0*/  UMOV UR9, 0x1 ;  /* 0x0000000100097882 */ /* 0x000fe20000000000 */
[----:B------:R-:W-:Y:S01]  /*149b0*/  USHF.L.U32 UR7, UR7, UR6, URZ ;  /* 0x0000000607077299 */ /* 0x000fe2000800063f */
[----:B------:R-:W-:Y:S01]  /*149c0*/  IMAD.MOV.U32 R9, RZ, RZ, 0x1 ;  /* 0x00000001ff097424 */ /* 0x000fe200078e00ff */
[----:B------:R-:W-:Y:S01]  /*149d0*/  UIADD3 UR4, UR5, -0x1, URZ ;  /* 0xffffffff05047890 */ /* 0x000fe2000fffe03f */
[----:B------:R-:W-:Y:S01]  /*149e0*/  IMAD.MOV.U32 R8, RZ, RZ, 0x1 ;  /* 0x00000001ff087424 */ /* 0x000fe200078e00ff */
[----:B------:R-:W-:Y:S01]  /*149f0*/  USHF.R.S32.HI UR11, URZ, 0x1f, UR10 ;  /* 0x0000001f3f0b7899 */ /* 0x000fe2000801140a */
[----:B------:R-:W-:Y:S01]  /*14a00*/  IMAD.MOV.U32 R0, RZ, RZ, RZ ;  /* 0x000000ffff007224 */ /* 0x000fe200078e00ff */
[----:B------:R-:W-:Y:S01]  /*14a10*/  ULDC UR8, c[0x0][0xc] ;  /* 0x0000030000087ab9 */ /* 0x000fe20000000800 */
[----:B------:R-:W-:-:S02]  /*14a20*/  USHF.L.U32 UR5, UR9, UR6, URZ ;  /* 0x0000000609057299 */ /* 0x000fc4000800063f */
[----:B------:R-:W-:Y:S01]  /*14a30*/  ULEA.HI UR11, UR11, UR10, URZ, 0x4 ;  /* 0x0000000a0b0b7291 */ /* 0x000fe2000f8f203f */
[----:B------:R-:W-:Y:S01]  /*14a40*/  ULDC UR9, c[0x0][0x10] ;  /* 0x0000040000097ab9 */ /* 0x000fe20000000800 */
[----:B------:R-:W-:Y:S02]  /*14a50*/  ULOP3.LUT UR6, URZ, UR7, URZ, 0x33, !UPT ;  /* 0x000000073f067292 */ /* 0x000fe4000f8e333f */
[----:B------:R-:W-:Y:S01]  /*14a60*/  UIMAD.WIDE.U32 UR8, UR8, UR9, URZ ;  /* 0x00000009080872a5 */ /* 0x000fe2000f8e003f */
[----:B------:R-:W-:Y:S01]  /*14a70*/  ULDC UR7, c[0x0][0x14] ;  /* 0x0000050000077ab9 */ /* 0x000fe20000000800 */
[----:B------:R-:W-:Y:S02]  /*14a80*/  USHF.R.S32.HI UR19, URZ, 0x4, UR11 ;  /* 0x000000043f137899 */ /* 0x000fe4000801140b */
[----:B------:R-:W-:Y:S02]  /*14a90*/  UIMAD.WIDE.U32 UR22, UR8, UR7, URZ ;  /* 0x00000007081672a5 */ /* 0x000fe4000f8e003f */
[----:B------:R-:W-:-:S02]  /*14aa0*/  UIMAD UR13, UR9, UR7, URZ ;  /* 0x00000007090d72a4 */ /* 0x000fc4000f8e023f */
[----:B------:R-:W-:Y:S01]  /*14ab0*/  ULOP3.LUT UR21, UR40, 0x2, URZ, 0xfc, !UPT ;  /* 0x0000000228157892 */ /* 0x000fe2000f8efc3f */
[C---:B0-----:R-:W-:Y:S01]  /*14ac0*/  LOP3.LUT P3, RZ, R2.reuse, 0x7f, RZ, 0xc0, !PT ;  /* 0x0000007f02ff7812 */ /* 0x041fe2000786c0ff */
[----:B------:R-:W-:Y:S01]  /*14ad0*/  UIADD3 UR13, UR23, UR13, URZ ;  /* 0x0000000d170d7290 */ /* 0x000fe2000fffe03f */
[----:B------:R-:W-:Y:S01]  /*14ae0*/  LOP3.LUT P0, RZ, R2, 0x1f, RZ, 0xc0, !PT ;  /* 0x0000001f02ff7812 */ /* 0x000fe2000780c0ff */
[----:B------:R-:W-:Y:S01]  /*14af0*/  UIADD3 UR26, UR19, 0x1, URZ ;  /* 0x00000001131a7890 */ /* 0x000fe2000fffe03f */
[----:B------:R-:W-:Y:S02]  /*14b00*/  ULDC.64 UR24, c[0x0][0x198] ;  /* 0x0000660000187ab9 */ /* 0x000fe40000000a00 */
[----:B------:R-:W-:-:S13]  /*14b10*/  PLOP3.LUT P0, PT, P0, P3, PT, 0x8a, 0x0 ;  /* 0x000000000000781c */ /* 0x000fda0000707172 */
.L_x_557:
[----:B------:R-:W-:-:S03]  /*14b20*/  UMOV UR7, 0xffffffff ;  /* 0xffffffff00077882 */ /* 0x000fc60000000000 */
[----:B------:R-:W-:Y:S05]  /*14b30*/  BRA.DIV UR7, `(.L_x_546) ;  /* 0x0000001607707947 */ /* 0x000fea000b800000 */
[----:B------:R-:W-:-:S13]  /*14b40*/  ELECT P6, URZ, PT ;  /* 0x00000000003f782f */ /* 0x000fda00038c0000 */
.L_x_580:
[----:B------:R-:W0:Y:S01]  /*14b50*/  LDC R2, c[0x0][0x28c] ;  /* 0x0000a300ff027b82 */ /* 0x000e220000000800 */
[----:B------:R-:W-:Y:S01]  /*14b60*/  BSSY B1, `(.L_x_547) ;  /* 0x0000038000017945 */ /* 0x000fe20003800000 */
[----:B0-----:R-:W-:-:S13]  /*14b70*/  ISETP.LT.OR P6, PT, R2, 0x1, !P6 ;  /* 0x000000010200780c */ /* 0x001fda00077c1670 */
[----:B------:R-:W-:Y:S05]  /*14b80*/  @P6 BRA `(.L_x_548) ;  /* 0x0000000000d46947 */ /* 0x000fea0003800000 */
[----:B------:R-:W-:Y:S02]  /*14b90*/  IMAD.SHL.U32 R6, R6, 0x100, RZ ;  /* 0x0000010006067824 */ /* 0x000fe400078e00ff */
[----:B------:R-:W-:Y:S02]  /*14ba0*/  IMAD R7, R5, 0xc0, RZ ;  /* 0x000000c005077824 */ /* 0x000fe400078e02ff */
[----:B------:R-:W-:Y:S02]  /*14bb0*/  IMAD.MOV.U32 R12, RZ, RZ, RZ ;  /* 0x000000ffff0c7224 */ /* 0x000fe400078e00ff */
[----:B------:R-:W-:Y:S02]  /*14bc0*/  IMAD.U32 R14, RZ, RZ, UR26 ;  /* 0x0000001aff0e7e24 */ /* 0x000fe4000f8e00ff */
[----:B------:R-:W-:Y:S02]  /*14bd0*/  IMAD.MOV.U32 R2, RZ, RZ, R8 ;  /* 0x000000ffff027224 */ /* 0x000fe400078e0008 */
[----:B------:R-:W-:-:S07]  /*14be0*/  IMAD.MOV.U32 R3, RZ, RZ, R0 ;  /* 0x000000ffff037224 */ /* 0x000fce00078e0000 */
.L_x_552:
[----:B------:R-:W0:Y:S01]  /*14bf0*/  S2R R5, SR_CgaCtaId ;  /* 0x0000000000057919 */ /* 0x000e220000008800 */
[----:B------:R-:W-:-:S04]  /*14c00*/  MOV R4, 0x400 ;  /* 0x0000040000047802 */ /* 0x000fc80000000f00 */
[----:B0-----:R-:W-:Y:S02]  /*14c10*/  LEA R10, R5, R4, 0x18 ;  /* 0x00000004050a7211 */ /* 0x001fe400078ec0ff */
[----:B------:R-:W-:Y:S01]  /*14c20*/  SHF.L.U32 R4, R2, 0x1f, RZ ;  /* 0x0000001f02047819 */ /* 0x000fe200000006ff */
[----:B------:R-:W0:Y:S02]  /*14c30*/  @!P3 LDC R5, c[0x0][0x500] ;  /* 0x00014000ff05bb82 */ /* 0x000e240000000800 */
[----:B------:R-:W-:-:S04]  /*14c40*/  IMAD R13, R3, 0x8, R10 ;  /* 0x00000008030d7824 */ /* 0x000fc800078e020a */
[----:B------:R-:W1:Y:S02]  /*14c50*/  SYNCS.PHASECHK.TRANS64.TRYWAIT P1, [R13+URZ+0x80], R4 ;  /* 0x000080040d0075a7 */ /* 0x000e64000802017f */
[----:B-1----:R-:W-:Y:S05]  /*14c60*/  @!P1 BRA `(.L_x_549) ;  /* 0x0000001400449947 */ /* 0x002fea0003800000 */
.L_x_581:
[----:B------:R-:W-:Y:S01]  /*14c70*/  UPRMT UR7, UR21, 0x9910, URZ ;  /* 0x0000991015077896 */ /* 0x000fe2000800003f */
[----:B0-----:R0:W-:Y:S03]  /*14c80*/  @!P3 SYNCS.ARRIVE.TRANS64 RZ, [R13+URZ], R5 ;  /* 0x000000050dffb9a7 */ /* 0x0011e6000800003f */
[----:B------:R-:W-:-:S06]  /*14c90*/  UISETP.NE.AND UP0, UPT, UR7, 0x2, UPT ;  /* 0x000000020700788c */ /* 0x000fcc000bf05270 */
[----:B------:R-:W-:-:S13]  /*14ca0*/  PLOP3.LUT P1, PT, PT, PT, UP0, 0x80, 0x0 ;  /* 0x000000000000781c */ /* 0x000fda0003f2f008 */
[----:B0-----:R-:W-:Y:S05]  /*14cb0*/  @P1 BRA `(.L_x_550) ;  /* 0x0000000000041947 */ /* 0x001fea0003800000 */
[----:B------:R-:W-:Y:S01]  /*14cc0*/  BPT.TRAP 0x1 ;  /* 0x000000040000795c */ /* 0x000fe20000300000 */
.L_x_550:
[----:B------:R-:W-:Y:S05]  /*14cd0*/  @P0 BRA `(.L_x_551) ;  /* 0x0000000000040947 */ /* 0x000fea0003800000 */
[----:B------:R-:W-:Y:S01]  /*14ce0*/  BPT.TRAP 0x1 ;  /* 0x000000040000795c */ /* 0x000fe20000300000 */
.L_x_551:
[--C-:B-1----:R-:W-:Y:S01]  /*14cf0*/  IMAD R4, R3, 0x1800, R10.reuse ;  /* 0x0000180003047824 */ /* 0x102fe200078e020a */
[----:B------:R-:W-:Y:S01]  /*14d00*/  R2UR UR9, R13 ;  /* 0x000000000d0972ca */ /* 0x000fe200000e0000 */
[----:B------:R-:W-:Y:S01]  /*14d10*/  IMAD R10, R3, 0x2000, R10 ;  /* 0x00002000030a7824 */ /* 0x000fe200078e020a */
[----:B------:R-:W-:Y:S01]  /*14d20*/  UIADD3 UR14, UP0, UR24, 0xf0, URZ ;  /* 0x000000f0180e7890 */ /* 0x000fe2000ff1e03f */
[----:B------:R-:W-:Y:S01]  /*14d30*/  VIADD R14, R14, 0xffffffff ;  /* 0xffffffff0e0e7836 */ /* 0x000fe20000000000 */
[----:B------:R-:W-:Y:S01]  /*14d40*/  R2UR UR7, R4 ;  /* 0x00000000040772ca */ /* 0x000fe200000e0000 */
[----:B------:R-:W-:Y:S01]  /*14d50*/  UIADD3 UR28, UP1, UR24, 0x1f0, URZ ;  /* 0x000001f0181c7890 */ /* 0x000fe2000ff3e03f */
[----:B------:R-:W-:Y:S01]  /*14d60*/  R2UR UR8, R10 ;  /* 0x000000000a0872ca */ /* 0x000fe200000e0000 */
[----:B------:R-:W-:Y:S01]  /*14d70*/  UIADD3.X UR15, URZ, UR25, URZ, UP0, !UPT ;  /* 0x000000193f0f7290 */ /* 0x000fe200087fe43f */
[----:B------:R-:W-:Y:S01]  /*14d80*/  R2UR UR11, R7 ;  /* 0x00000000070b72ca */ /* 0x000fe200000e0000 */
[----:B------:R-:W-:Y:S01]  /*14d90*/  UIADD3.X UR29, URZ, UR25, URZ, UP1, !UPT ;  /* 0x000000193f1d7290 */ /* 0x000fe20008ffe43f */
[----:B------:R-:W-:Y:S01]  /*14da0*/  R2UR UR10, R12 ;  /* 0x000000000c0a72ca */ /* 0x000fe200000e0000 */
[----:B------:R-:W-:Y:S01]  /*14db0*/  UMOV UR16, 0x0 ;  /* 0x0000000000107882 */ /* 0x000fe20000000000 */
[----:B------:R-:W-:Y:S01]  /*14dc0*/  R2UR UR12, R11 ;  /* 0x000000000b0c72ca */ /* 0x000fe200000e0000 */
[----:B------:R-:W-:Y:S01]  /*14dd0*/  UMOV UR17, 0x10000000 ;  /* 0x1000000000117882 */ /* 0x000fe20000000000 */
[----:B------:R-:W-:Y:S01]  /*14de0*/  R2UR UR20, R6 ;  /* 0x00000000061472ca */ /* 0x000fe200000e0000 */
[----:B------:R-:W-:Y:S01]  /*14df0*/  VIADD R12, R12, 0x10 ;  /* 0x000000100c0c7836 */ /* 0x000fe20000000000 */
[----:B------:R-:W-:Y:S01]  /*14e00*/  ISETP.GT.AND P2, PT, R14, 0x1, PT ;  /* 0x000000010e00780c */ /* 0x000fe20003f44270 */
[----:B------:R-:W-:Y:S01]  /*14e10*/  UIADD3 UR7, UR7, 0x200, URZ ;  /* 0x0000020007077890 */ /* 0x000fe2000fffe03f */
[----:B------:R-:W-:Y:S01]  /*14e20*/  IADD3 R3, R3, 0x1, RZ ;  /* 0x0000000103037810 */ /* 0x000fe20007ffe0ff */
[----:B------:R-:W-:-:S03]  /*14e30*/  UIADD3 UR18, UR8, 0x18200, URZ ;  /* 0x0001820008127890 */ /* 0x000fc6000fffe03f */
[C---:B------:R-:W-:Y:S02]  /*14e40*/  ISETP.NE.AND P1, PT, R3.reuse, 0x10, PT ;  /* 0x000000100300780c */ /* 0x040fe40003f25270 */
[----:B------:R-:W-:Y:S02]  /*14e50*/  UMOV UR8, UR7 ;  /* 0x0000000700087c82 */ /* 0x000fe40008000000 */
[----:B------:R0:W-:Y:S01]  /*14e60*/  UTMALDG.3D [UR8], [UR14], desc[UR16] ;  /* 0x000010080e0075b4 */ /* 0x0001e20008011000 */
[----:B------:R-:W-:Y:S02]  /*14e70*/  SEL R5, RZ, 0x1, P1 ;  /* 0x00000001ff057807 */ /* 0x000fe40000800000 */
[----:B------:R-:W-:Y:S02]  /*14e80*/  SEL R3, R3, RZ, P1 ;  /* 0x000000ff03037207 */ /* 0x000fe40000800000 */
[----:B------:R-:W-:Y:S01]  /*14e90*/  LOP3.LUT R2, R2, R5, RZ, 0x3c, !PT ;  /* 0x0000000502027212 */ /* 0x000fe200078e3cff */
[----:B0-----:R-:W-:Y:S01]  /*14ea0*/  UMOV UR8, UR18 ;  /* 0x0000001200087c82 */ /* 0x001fe20008000000 */
[----:B------:R-:W-:-:S02]  /*14eb0*/  UMOV UR11, UR20 ;  /* 0x00000014000b7c82 */ /* 0x000fc40008000000 */
[----:B------:R0:W-:Y:S02]  /*14ec0*/  UTMALDG.3D [UR8], [UR28], desc[UR16] ;  /* 0x000010081c0075b4 */ /* 0x0001e40008011000 */
[----:B0-----:R-:W-:Y:S05]  /*14ed0*/  @P2 BRA `(.L_x_552) ;  /* 0xfffffffc00442947 */ /* 0x001fea000383ffff */
.L_x_548:
[----:B------:R-:W-:Y:S05]  /*14ee0*/  BSYNC B1 ;  /* 0x0000000000017941 */ /* 0x000fea0003800000 */
.L_x_547:
[----:B------:R-:W2:Y:S01]  /*14ef0*/  LDL.LU R13, [R1+0x200] ;  /* 0x00020000010d7983 */ /* 0x000ea20000300800 */
[----:B------:R-:W-:Y:S01]  /*14f00*/  LOP3.LUT P4, RZ, R9, 0xff, RZ, 0xc0, !PT ;  /* 0x000000ff09ff7812 */ /* 0x000fe2000788c0ff */
[----:B------:R-:W-:Y:S01]  /*14f10*/  VIADD R0, R0, UR19 ;  /* 0x0000001300007c36 */ /* 0x000fe20008000000 */
[----:B------:R-:W-:Y:S01]  /*14f20*/  ULDC.64 UR8, c[0x0][0x650] ;  /* 0x0001940000087ab9 */ /* 0x000fe20000000a00 */
[----:B------:R-:W-:Y:S01]  /*14f30*/  IMAD.U32 R5, RZ, RZ, UR19 ;  /* 0x00000013ff057e24 */ /* 0x000fe2000f8e00ff */
[----:B------:R-:W-:Y:S01]  /*14f40*/  BSSY B1, `(.L_x_553) ;  /* 0x0000070000017945 */ /* 0x000fe20003800000 */
[----:B------:R-:W-:Y:S01]  /*14f50*/  IMAD.MOV.U32 R6, RZ, RZ, -0x1 ;  /* 0xffffffffff067424 */ /* 0x000fe200078e00ff */
[----:B------:R-:W-:Y:S01]  /*14f60*/  ISETP.GT.U32.AND P1, PT, R0, 0xf, PT ;  /* 0x0000000f0000780c */ /* 0x000fe20003f24070 */
[----:B------:R-:W-:Y:S01]  /*14f70*/  IMAD.MOV.U32 R11, RZ, RZ, -0x1 ;  /* 0xffffffffff0b7424 */ /* 0x000fe200078e00ff */
[----:B------:R-:W-:Y:S02]  /*14f80*/  SHF.R.U32.HI R2, RZ, 0x4, R0 ;  /* 0x00000004ff027819 */ /* 0x000fe40000011600 */
[----:B------:R-:W-:Y:S01]  /*14f90*/  ISETP.LT.U32.AND P1, PT, R5, 0x10, P1 ;  /* 0x000000100500780c */ /* 0x000fe20000f21070 */
[----:B------:R-:W-:Y:S01]  /*14fa0*/  IMAD.MOV.U32 R5, RZ, RZ, -0x1 ;  /* 0xffffffffff057424 */ /* 0x000fe200078e00ff */
[----:B------:R-:W-:Y:S01]  /*14fb0*/  LOP3.LUT R2, R2, 0x1, RZ, 0xc0, !PT ;  /* 0x0000000102027812 */ /* 0x000fe200078ec0ff */
[----:B------:R-:W0:Y:S01]  /*14fc0*/  @P4 S2R R4, SR_CgaCtaId ;  /* 0x0000000000044919 */ /* 0x000e220000008800 */
[----:B------:R-:W-:-:S02]  /*14fd0*/  @P4 MOV R3, 0x400 ;  /* 0x0000040000034802 */ /* 0x000fc40000000f00 */
[----:B------:R-:W-:Y:S01]  /*14fe0*/  ISETP.NE.U32.AND P2, PT, R2, 0x1, PT ;  /* 0x000000010200780c */ /* 0x000fe20003f45070 */
[----:B------:R-:W-:Y:S01]  /*14ff0*/  IMAD.U32 R2, RZ, RZ, UR19 ;  /* 0x00000013ff027e24 */ /* 0x000fe2000f8e00ff */
[----:B------:R-:W-:Y:S02]  /*15000*/  LOP3.LUT R0, R0, 0xf, RZ, 0xc0, !PT ;  /* 0x0000000f00007812 */ /* 0x000fe400078ec0ff */
[----:B------:R-:W-:Y:S02]  /*15010*/  PRMT R9, RZ, 0x7610, R9 ;  /* 0x00007610ff097816 */ /* 0x000fe40000000009 */
[----:B------:R-:W-:-:S04]  /*15020*/  ISETP.GT.U32.AND P2, PT, R2, 0xf, !P2 ;  /* 0x0000000f0200780c */ /* 0x000fc80005744070 */
[----:B------:R-:W-:Y:S02]  /*15030*/  SEL R2, RZ, 0x1, !P2 ;  /* 0x00000001ff027807 */ /* 0x000fe40005000000 */
[----:B0-----:R-:W-:-:S04]  /*15040*/  @P4 LEA R3, R4, R3, 0x18 ;  /* 0x0000000304034211 */ /* 0x001fc800078ec0ff */
[----:B------:R0:W-:Y:S02]  /*15050*/  @P4 SYNCS.ARRIVE.TRANS64.A1T0 RZ, [R3+URZ+0x118], RZ ;  /* 0x000118ff03ff49a7 */ /* 0x0001e4000810003f */
[----:B0-----:R-:W-:-:S04]  /*15060*/  SEL R3, RZ, 0x1, !P1 ;  /* 0x00000001ff037807 */ /* 0x001fc80004800000 */
[----:B------:R-:W-:Y:S02]  /*15070*/  LOP3.LUT R8, R2, R8, R3, 0x96, !PT ;  /* 0x0000000802087212 */ /* 0x000fe400078e9603 */
[----:B------:R-:W-:Y:S02]  /*15080*/  PRMT R2, RZ, 0x7610, R2 ;  /* 0x00007610ff027816 */ /* 0x000fe40000000002 */
[----:B--2---:R-:W-:-:S04]  /*15090*/  IADD3 R13, P4, R13, UR22, RZ ;  /* 0x000000160d0d7c10 */ /* 0x004fc8000ff9e0ff */
[----:B------:R-:W-:Y:S01]  /*150a0*/  IADD3.X R17, R17, UR13, RZ, P4, !PT ;  /* 0x0000000d11117c10 */ /* 0x000fe2000a7fe4ff */
[----:B------:R0:W-:Y:S01]  /*150b0*/  STL [R1+0x200], R13 ;  /* 0x0002000d01007387 */ /* 0x0001e20000100800 */
[----:B------:R-:W-:-:S04]  /*150c0*/  ISETP.GE.U32.AND P4, PT, R13, UR8, PT ;  /* 0x000000080d007c0c */ /* 0x000fc8000bf86070 */
[----:B------:R-:W-:-:S13]  /*150d0*/  ISETP.GE.U32.AND.EX P1, PT, R17, UR9, PT, P4 ;  /* 0x0000000911007c0c */ /* 0x000fda000bf26140 */
[----:B0-----:R-:W-:Y:S05]  /*150e0*/  @P1 BRA `(.L_x_554) ;  /* 0x0000000400541947 */ /* 0x001fea0003800000 */
[----:B------:R-:W-:Y:S01]  /*150f0*/  ULDC.64 UR8, c[0x0][0x628] ;  /* 0x00018a0000087ab9 */ /* 0x000fe20000000a00 */
[----:B------:R-:W0:Y:S01]  /*15100*/  S2R R12, SR_CTAID.X ;  /* 0x00000000000c7919 */ /* 0x000e220000002500 */
[----:B------:R-:W-:Y:S01]  /*15110*/  ISETP.NE.U32.AND P1, PT, RZ, UR8, PT ;  /* 0x00000008ff007c0c */ /* 0x000fe2000bf25070 */
[----:B------:R-:W-:Y:S01]  /*15120*/  ULDC UR10, c[0x0][0x630] ;  /* 0x00018c00000a7ab9 */ /* 0x000fe20000000800 */
[----:B------:R-:W-:Y:S01]  /*15130*/  IMAD.MOV.U32 R2, RZ, RZ, R13 ;  /* 0x000000ffff027224 */ /* 0x000fe200078e000d */
[----:B------:R-:W1:Y:S01]  /*15140*/  S2R R10, SR_CTAID.Y ;  /* 0x00000000000a7919 */ /* 0x000e620000002600 */
[----:B------:R-:W-:Y:S01]  /*15150*/  ISETP.NE.AND.EX P1, PT, RZ, UR9, PT, P1 ;  /* 0x00000009ff007c0c */ /* 0x000fe2000bf25310 */
[----:B------:R-:W-:-:S12]  /*15160*/  IMAD.MOV.U32 R3, RZ, RZ, R17 ;  /* 0x000000ffff037224 */ /* 0x000fd800078e0011 */
[----:B------:R-:W-:Y:S05]  /*15170*/  @!P1 BRA `(.L_x_555) ;  /* 0x0000000000289947 */ /* 0x000fea0003800000 */
[----:B------:R-:W-:Y:S02]  /*15180*/  ULDC UR7, c[0x0][0x634] ;  /* 0x00018d0000077ab9 */ /* 0x000fe40000000800 */
[----:B------:R-:W-:-:S05]  /*15190*/  IADD3 R7, P1, R13, UR7, RZ ;  /* 0x000000070d077c10 */ /* 0x000fca000ff3e0ff */
[----:B------:R-:W-:-:S04]  /*151a0*/  IMAD.X R11, RZ, RZ, R17, P1 ;  /* 0x000000ffff0b7224 */ /* 0x000fc800008e0611 */
[----:B------:R-:W-:-:S04]  /*151b0*/  IMAD.WIDE.U32 R4, R11, UR8, RZ ;  /* 0x000000080b047c25 */ /* 0x000fc8000f8e00ff */
[----:B------:R-:W-:-:S04]  /*151c0*/  IMAD.WIDE.U32 R4, P1, R7, UR9, R4 ;  /* 0x0000000907047c25 */ /* 0x000fc8000f820004 */
[----:B------:R-:W-:-:S04]  /*151d0*/  IMAD.WIDE.U32 R6, R7, UR8, RZ ;  /* 0x0000000807067c25 */ /* 0x000fc8000f8e00ff */
[----:B------:R-:W-:Y:S01]  /*151e0*/  IMAD.X R3, RZ, RZ, RZ, P1 ;  /* 0x000000ffff037224 */ /* 0x000fe200008e06ff */
[----:B------:R-:W-:Y:S01]  /*151f0*/  IADD3 RZ, P1, R7, R4, RZ ;  /* 0x0000000407ff7210 */ /* 0x000fe20007f3e0ff */
[----:B------:R-:W-:-:S04]  /*15200*/  IMAD.MOV.U32 R2, RZ, RZ, R5 ;  /* 0x000000ffff027224 */ /* 0x000fc800078e0005 */
[----:B------:R-:W-:-:S08]  /*15210*/  IMAD.WIDE.U32.X R2, R11, UR9, R2, P1 ;  /* 0x000000090b027c25 */ /* 0x000fd000088e0402 */
.L_x_555:
[--C-:B------:R-:W-:Y:S01]  /*15220*/  SHF.R.U64 R11, R2, UR10, R3.reuse ;  /* 0x0000000a020b7c19 */ /* 0x100fe20008001203 */
[----:B------:R-:W-:Y:S01]  /*15230*/  ULDC.64 UR8, c[0x0][0x620] ;  /* 0x0001880000087ab9 */ /* 0x000fe20000000a00 */
[----:B------:R-:W-:Y:S01]  /*15240*/  SHF.R.U32.HI R2, RZ, UR10, R3 ;  /* 0x0000000aff027c19 */ /* 0x000fe20008011603 */
[----:B------:R-:W-:Y:S01]  /*15250*/  IMAD.MOV.U32 R3, RZ, RZ, R17 ;  /* 0x000000ffff037224 */ /* 0x000fe200078e0011 */
[----:B------:R-:W-:Y:S01]  /*15260*/  IADD3 R5, P1, RZ, -R11, RZ ;  /* 0x8000000bff057210 */ /* 0x000fe20007f3e0ff */
[----:B------:R-:W-:Y:S01]  /*15270*/  ULDC UR7, c[0x0][0x150] ;  /* 0x0000540000077ab9 */ /* 0x000fe20000000800 */
[----:B0-----:R-:W-:Y:S01]  /*15280*/  I2FP.F32.U32 R6, R12 ;  /* 0x0000000c00067245 */ /* 0x001fe20000201000 */
[----:B------:R-:W0:Y:S01]  /*15290*/  LDC R7, c[0x0][0x144] ;  /* 0x00005100ff077b82 */ /* 0x000e220000000800 */
[----:B------:R-:W-:Y:S01]  /*152a0*/  ULDC.64 UR10, c[0x0][0x640] ;  /* 0x00019000000a7ab9 */ /* 0x000fe20000000a00 */
[----:B------:R-:W-:Y:S01]  /*152b0*/  IMAD.X R2, RZ, RZ, ~R2, P1 ;  /* 0x000000ffff027224 */ /* 0x000fe200008e0e02 */
[----:B------:R-:W-:Y:S01]  /*152c0*/  ISETP.NE.U32.AND P1, PT, RZ, UR10, PT ;  /* 0x0000000aff007c0c */ /* 0x000fe2000bf25070 */
[----:B------:R-:W-:Y:S01]  /*152d0*/  FMUL R6, R6, UR7 ;  /* 0x0000000706067c20 */ /* 0x000fe20008400000 */
[----:B------:R-:W-:Y:S01]  /*152e0*/  ULDC UR7, c[0x0][0x618] ;  /* 0x0001860000077ab9 */ /* 0x000fe20000000800 */
[----:B------:R-:W-:Y:S01]  /*152f0*/  IMAD R4, R2, UR8, RZ ;  /* 0x0000000802047c24 */ /* 0x000fe2000f8e02ff */
[----:B------:R-:W-:Y:S01]  /*15300*/  ISETP.NE.AND.EX P1, PT, RZ, UR11, PT, P1 ;  /* 0x0000000bff007c0c */ /* 0x000fe2000bf25310 */
[----:B------:R-:W-:Y:S01]  /*15310*/  IMAD.MOV.U32 R2, RZ, RZ, R13 ;  /* 0x000000ffff027224 */ /* 0x000fe200078e000d */
[----:B------:R-:W2:Y:S01]  /*15320*/  LDC R15, c[0x0][0x148] ;  /* 0x00005200ff0f7b82 */ /* 0x000ea20000000800 */
[----:B------:R-:W3:Y:S02]  /*15330*/  F2I.U32.TRUNC.NTZ R6, R6 ;  /* 0x0000000600067305 */ /* 0x000ee4000020f000 */
[----:B------:R-:W-:Y:S01]  /*15340*/  IMAD.WIDE.U32 R2, R5, UR8, R2 ;  /* 0x0000000805027c25 */ /* 0x000fe2000f8e0002 */
[----:B------:R-:W-:-:S03]  /*15350*/  ULDC UR8, c[0x0][0x154] ;  /* 0x0000550000087ab9 */ /* 0x000fc60000000800 */
[----:B------:R-:W-:Y:S01]  /*15360*/  IMAD R5, R5, UR9, R4 ;  /* 0x0000000905057c24 */ /* 0x000fe2000f8e0204 */
[----:B------:R-:W-:-:S03]  /*15370*/  ULDC UR9, c[0x0][0x608] ;  /* 0x0001820000097ab9 */ /* 0x000fc60000000800 */
[----:B------:R-:W-:-:S05]  /*15380*/  IMAD.IADD R3, R3, 0x1, R5 ;  /* 0x0000000103037824 */ /* 0x000fca00078e0205 */
[----:B------:R-:W-:Y:S01]  /*15390*/  SHF.R.U64 R13, R2, UR7, R3 ;  /* 0x00000007020d7c19 */ /* 0x000fe20008001203 */
[----:B---3--:R-:W-:Y:S01]  /*153a0*/  IMAD.MOV R6, RZ, RZ, -R6 ;  /* 0x000000ffff067224 */ /* 0x008fe200078e0a06 */
[----:B-1----:R-:W-:-:S03]  /*153b0*/  I2FP.F32.U32 R2, R10 ;  /* 0x0000000a00027245 */ /* 0x002fc60000201000 */
[----:B0-----:R-:W-:Y:S02]  /*153c0*/  IMAD R21, R7, R6, R12 ;  /* 0x0000000607157224 */ /* 0x001fe400078e020c */
[----:B------:R-:W-:Y:S01]  /*153d0*/  FMUL R4, R2, UR8 ;  /* 0x0000000802047c20 */ /* 0x000fe20008400000 */
[----:B------:R-:W-:Y:S01]  /*153e0*/  SHF.R.U32.HI R2, RZ, UR7, R3 ;  /* 0x00000007ff027c19 */ /* 0x000fe20008011603 */
[----:B------:R-:W-:Y:S02]  /*153f0*/  ULDC UR7, c[0x0][0x658] ;  /* 0x0001960000077ab9 */ /* 0x000fe40000000800 */
[----:B------:R0:W1:Y:S01]  /*15400*/  F2I.U32.TRUNC.NTZ R18, R4 ;  /* 0x0000000400127305 */ /* 0x000062000020f000 */
[--C-:B------:R-:W-:Y:S02]  /*15410*/  SHF.R.U64 R16, R13, UR9, R2.reuse ;  /* 0x000000090d107c19 */ /* 0x100fe40008001202 */
[----:B------:R-:W-:-:S04]  /*15420*/  SHF.R.U32.HI R3, RZ, UR9, R2 ;  /* 0x00000009ff037c19 */ /* 0x000fc80008011602 */
[--C-:B------:R-:W-:Y:S02]  /*15430*/  SHF.R.U64 R14, R16, UR7, R3.reuse ;  /* 0x00000007100e7c19 */ /* 0x100fe40008001203 */
[----:B------:R-:W-:-:S03]  /*15440*/  SHF.R.U32.HI R3, RZ, UR7, R3 ;  /* 0x00000007ff037c19 */ /* 0x000fc60008011603 */
[----:B------:R-:W-:Y:S01]  /*15450*/  IMAD.MOV.U32 R2, RZ, RZ, R14 ;  /* 0x000000ffff027224 */ /* 0x000fe200078e000e */
[----:B0-2---:R-:W-:Y:S06]  /*15460*/  @!P1 BRA `(.L_x_556) ;  /* 0x0000000000289947 */ /* 0x005fec0003800000 */
        /* <DEDUP_REMOVED lines=10> */
.L_x_556:
[----:B------:R-:W0:Y:S01]  /*15510*/  LDC R4, c[0x0][0x65c] ;  /* 0x00019700ff047b82 */ /* 0x000e220000000800 */
[----:B------:R-:W-:Y:S01]  /*15520*/  ULDC UR7, c[0x0][0x648] ;  /* 0x0001920000077ab9 */ /* 0x000fe20000000800 */
[----:B-1----:R-:W-:Y:S01]  /*15530*/  IMAD.MOV R18, RZ, RZ, -R18 ;  /* 0x000000ffff127224 */ /* 0x002fe200078e0a12 */
[----:B------:R-:W-:Y:S01]  /*15540*/  SHF.R.U64 R3, R2, UR7, R3 ;  /* 0x0000000702037c19 */ /* 0x000fe20008001203 */
[----:B------:R-:W-:Y:S01]  /*15550*/  ULDC UR7, c[0x0][0x638] ;  /* 0x00018e0000077ab9 */ /* 0x000fe20000000800 */
[----:B------:R-:W-:Y:S01]  /*15560*/  LOP3.LUT R2, R16, UR6, RZ, 0xc0, !PT ;  /* 0x0000000610027c12 */ /* 0x000fe2000f8ec0ff */
[----:B------:R-:W-:Y:S01]  /*15570*/  ULDC UR8, c[0x0][0x610] ;  /* 0x0001840000087ab9 */ /* 0x000fe20000000800 */
[----:B------:R-:W-:Y:S01]  /*15580*/  LOP3.LUT R13, R13, UR4, RZ, 0xc0, !PT ;  /* 0x000000040d0d7c12 */ /* 0x000fe2000f8ec0ff */
[----:B------:R-:W-:Y:S02]  /*15590*/  IMAD.MOV R5, RZ, RZ, -R3 ;  /* 0x000000ffff057224 */ /* 0x000fe400078e0a03 */
[----:B------:R-:W-:-:S02]  /*155a0*/  IMAD R2, R3, UR5, R2 ;  /* 0x0000000503027c24 */ /* 0x000fc4000f8e0202 */
[----:B------:R-:W-:Y:S01]  /*155b0*/  IMAD R14, R5, UR7, R14 ;  /* 0x00000007050e7c24 */ /* 0x000fe2000f8e020e */
[----:B------:R-:W-:-:S03]  /*155c0*/  ULDC UR7, c[0x0][0x600] ;  /* 0x0001800000077ab9 */ /* 0x000fc60000000800 */
[----:B------:R-:W-:Y:S01]  /*155d0*/  IMAD R14, R14, UR7, R13 ;  /* 0x000000070e0e7c24 */ /* 0x000fe2000f8e020d */
[----:B0-----:R-:W-:-:S13]  /*155e0*/  ISETP.NE.AND P1, PT, R4, 0x1, PT ;  /* 0x000000010400780c */ /* 0x001fda0003f25270 */
[----:B------:R-:W-:-:S04]  /*155f0*/  @P1 IMAD R21, R15, R18, R10 ;  /* 0x000000120f151224 */ /* 0x000fc800078e020a */
[----:B------:R-:W-:Y:S02]  /*15600*/  IMAD R5, R2, UR8, R21 ;  /* 0x0000000802057c24 */ /* 0x000fe4000f8e0215 */
[----:B------:R-:W-:-:S03]  /*15610*/  IMAD.MOV.U32 R2, RZ, RZ, 0x1 ;  /* 0x00000001ff027424 */ /* 0x000fc600078e00ff */
[----:B------:R-:W-:Y:S02]  /*15620*/  SEL R6, R14, R5, !P1 ;  /* 0x000000050e067207 */ /* 0x000fe40004800000 */
[----:B------:R-:W-:-:S07]  /*15630*/  SEL R5, R5, R14, !P1 ;  /* 0x0000000e05057207 */ /* 0x000fce0004800000 */
.L_x_554:
[----:B------:R-:W-:Y:S05]  /*15640*/  BSYNC B1 ;  /* 0x0000000000017941 */ /* 0x000fea0003800000 */
.L_x_553:
[----:B------:R-:W-:-:S13]  /*15650*/  LOP3.LUT P1, RZ, R2, 0xff, RZ, 0xc0, !PT ;  /* 0x000000ff02ff7812 */ /* 0x000fda000782c0ff */
[----:B------:R-:W-:Y:S05]  /*15660*/  @P1 BRA `(.L_x_557) ;  /* 0xfffffff4002c1947 */ /* 0x000fea000383ffff */
[----:B------:R-:W-:Y:S05]  /*15670*/  BSYNC B0 ;  /* 0x0000000000007941 */ /* 0x000fea0003800000 */
.L_x_545:
[----:B------:R-:W-:-:S03]  /*15680*/  UMOV UR7, 0xffffffff ;  /* 0xffffffff00077882 */ /* 0x000fc60000000000 */
[----:B------:R-:W-:Y:S05]  /*15690*/  BRA.DIV UR7, `(.L_x_558) ;  /* 0x0000000a07cc7947 */ /* 0x000fea000b800000 */
[----:B------:R-:W-:-:S13]  /*156a0*/  ELECT P6, URZ, PT ;  /* 0x00000000003f782f */ /* 0x000fda00038c0000 */
.L_x_584:
[----:B------:R-:W-:Y:S04]  /*156b0*/  BSSY B0, `(.L_x_559) ;  /* 0x0000098000007945 */ /* 0x000fe80003800000 */
[----:B------:R-:W-:Y:S05]  /*156c0*/  @!P6 BRA `(.L_x_560) ;  /* 0x000000080058e947 */ /* 0x000fea0003800000 */
[----:B------:R-:W-:-:S04]  /*156d0*/  ULOP3.LUT UR7, UR40, 0x2, URZ, 0xfc, !UPT ;  /* 0x0000000228077892 */ /* 0x000fc8000f8efc3f */
[----:B------:R-:W-:-:S06]  /*156e0*/  UISETP.NE.AND UP0, UPT, UR7, 0x3, UPT ;  /* 0x000000030700788c */ /* 0x000fcc000bf05270 */
[----:B------:R-:W-:-:S13]  /*156f0*/  PLOP3.LUT P0, PT, PT, PT, UP0, 0x80, 0x0 ;  /* 0x000000000000781c */ /* 0x000fda0003f0f008 */
[----:B------:R-:W-:Y:S05]  /*15700*/  @!P0 BRA `(.L_x_561) ;  /* 0x0000000000048947 */ /* 0x000fea0003800000 */
[----:B------:R-:W-:Y:S01]  /*15710*/  BPT.TRAP 0x1 ;  /* 0x000000040000795c */ /* 0x000fe20000300000 */
.L_x_561:
[----:B------:R-:W0:Y:S01]  /*15720*/  S2R R3, SR_CgaCtaId ;  /* 0x0000000000037919 */ /* 0x000e220000008800 */
[----:B------:R-:W-:-:S04]  /*15730*/  MOV R2, 0x400 ;  /* 0x0000040000027802 */ /* 0x000fc80000000f00 */
[----:B0-----:R-:W-:Y:S02]  /*15740*/  LEA R3, R3, R2, 0x18 ;  /* 0x0000000203037211 */ /* 0x001fe400078ec0ff */
[----:B------:R-:W-:-:S03]  /*15750*/  SHF.L.U32 R2, R8, 0x1f, RZ ;  /* 0x0000001f08027819 */ /* 0x000fc600000006ff */
[----:B------:R-:W-:-:S04]  /*15760*/  VIADD R3, R3, 0x80 ;  /* 0x0000008003037836 */ /* 0x000fc80000000000 */
[C---:B------:R-:W-:Y:S02]  /*15770*/  IMAD R7, R0.reuse, 0x8, R3 ;  /* 0x0000000800077824 */ /* 0x040fe400078e0203 */
[----:B------:R-:W-:Y:S02]  /*15780*/  VIADD R0, R0, 0x1 ;  /* 0x0000000100007836 */ /* 0x000fe40000000000 */
[----:B------:R-:W0:Y:S03]  /*15790*/  SYNCS.PHASECHK.TRANS64.TRYWAIT P0, [R7+URZ], R2 ;  /* 0x00000002070075a7 */ /* 0x000e26000800017f */
[----:B------:R-:W-:-:S04]  /*157a0*/  ISETP.NE.AND P1, PT, R0, 0x10, PT ;  /* 0x000000100000780c */ /* 0x000fc80003f25270 */
[----:B------:R-:W-:Y:S02]  /*157b0*/  SEL R5, RZ, 0x1, P1 ;  /* 0x00000001ff057807 */ /* 0x000fe40000800000 */
[----:B------:R-:W-:Y:S02]  /*157c0*/  SEL R0, R0, RZ, P1 ;  /* 0x000000ff00007207 */ /* 0x000fe40000800000 */
[----:B------:R-:W-:-:S03]  /*157d0*/  LOP3.LUT R5, R8, R5, RZ, 0x3c, !PT ;  /* 0x0000000508057212 */ /* 0x000fc600078e3cff */
[----:B------:R-:W-:Y:S01]  /*157e0*/  IMAD R9, R0, 0x8, R3 ;  /* 0x0000000800097824 */ /* 0x000fe200078e0203 */
[----:B------:R-:W-:Y:S01]  /*157f0*/  SHF.L.U32 R4, R5, 0x1f, RZ ;  /* 0x0000001f05047819 */ /* 0x000fe200000006ff */
[----:B0-----:R-:W-:Y:S06]  /*15800*/  @!P0 BRA `(.L_x_562) ;  /* 0x0000000800908947 */ /* 0x001fec0003800000 */
.L_x_585:
[----:B------:R-:W1:Y:S01]  /*15810*/  SYNCS.PHASECHK.TRANS64.TRYWAIT P0, [R9+URZ], R4 ;  /* 0x00000004090075a7 */ /* 0x000e62000800017f */
[----:B------:R-:W-:-:S05]  /*15820*/  VIADD R0, R0, 0x1 ;  /* 0x0000000100007836 */ /* 0x000fca0000000000 */
[----:B------:R-:W-:-:S04]  /*15830*/  ISETP.NE.AND P1, PT, R0, 0x10, PT ;  /* 0x000000100000780c */ /* 0x000fc80003f25270 */
[----:B0-----:R-:W-:Y:S02]  /*15840*/  SEL R2, RZ, 0x1, P1 ;  /* 0x00000001ff027807 */ /* 0x001fe40000800000 */
[----:B------:R-:W-:Y:S02]  /*15850*/  SEL R0, R0, RZ, P1 ;  /* 0x000000ff00007207 */ /* 0x000fe40000800000 */
[----:B------:R-:W-:Y:S02]  /*15860*/  LOP3.LUT R7, R5, R2, RZ, 0x3c, !PT ;  /* 0x0000000205077212 */ /* 0x000fe400078e3cff */
[----:B------:R-:W-:Y:S02]  /*15870*/  LEA R6, R0, R3, 0x3 ;  /* 0x0000000300067211 */ /* 0x000fe400078e18ff */
[----:B------:R-:W-:Y:S01]  /*15880*/  SHF.L.U32 R5, R7, 0x1f, RZ ;  /* 0x0000001f07057819 */ /* 0x000fe200000006ff */
[----:B-1----:R-:W-:Y:S06]  /*15890*/  @!P0 BRA `(.L_x_563) ;  /* 0x0000000800808947 */ /* 0x002fec0003800000 */
.L_x_586:
[----:B------:R-:W1:Y:S01]  /*158a0*/  SYNCS.PHASECHK.TRANS64.TRYWAIT P0, [R6+URZ], R5 ;  /* 0x00000005060075a7 */ /* 0x000e62000800017f */
[----:B------:R-:W-:-:S05]  /*158b0*/  VIADD R0, R0, 0x1 ;  /* 0x0000000100007836 */ /* 0x000fca0000000000 */
[----:B------:R-:W-:-:S04]  /*158c0*/  ISETP.NE.AND P1, PT, R0, 0x10, PT ;  /* 0x000000100000780c */ /* 0x000fc80003f25270 */
[----:B------:R-:W-:Y:S02]  /*158d0*/  SEL R2, RZ, 0x1, P1 ;  /* 0x00000001ff027807 */ /* 0x000fe40000800000 */
[----:B------:R-:W-:Y:S02]  /*158e0*/  SEL R0, R0, RZ, P1 ;  /* 0x000000ff00007207 */ /* 0x000fe40000800000 */
[----:B------:R-:W-:-:S03]  /*158f0*/  LOP3.LUT R7, R7, R2, RZ, 0x3c, !PT ;  /* 0x0000000207077212 */ /* 0x000fc600078e3cff */
[----:B0-----:R-:W-:Y:S01]  /*15900*/  IMAD R9, R0, 0x8, R3 ;  /* 0x0000000800097824 */ /* 0x001fe200078e0203 */
[----:B------:R-:W-:Y:S01]  /*15910*/  SHF.L.U32 R4, R7, 0x1f, RZ ;  /* 0x0000001f07047819 */ /* 0x000fe200000006ff */
[----:B-1----:R-:W-:Y:S06]  /*15920*/  @!P0 BRA `(.L_x_564) ;  /* 0x0000000800708947 */ /* 0x002fec0003800000 */
.L_x_587:
        /* <DEDUP_REMOVED lines=9> */
.L_x_588:
        /* <DEDUP_REMOVED lines=9> */
.L_x_589:
        /* <DEDUP_REMOVED lines=9> */
.L_x_590:
        /* <DEDUP_REMOVED lines=9> */
.L_x_591:
        /* <DEDUP_REMOVED lines=9> */
.L_x_592:
        /* <DEDUP_REMOVED lines=9> */
.L_x_593:
        /* <DEDUP_REMOVED lines=9> */
.L_x_594:
        /* <DEDUP_REMOVED lines=9> */
.L_x_595:
        /* <DEDUP_REMOVED lines=9> */
.L_x_596:
        /* <DEDUP_REMOVED lines=9> */
.L_x_597:
        /* <DEDUP_REMOVED lines=9> */
.L_x_598:
[----:B------:R-:W1:Y:S01]  /*15f60*/  SYNCS.PHASECHK.TRANS64.TRYWAIT P0, [R6+URZ], R5 ;  /* 0x00000005060075a7 */ /* 0x000e62000800017f */
[----:B------:R-:W-:-:S05]  /*15f70*/  VIADD R0, R0, 0x1 ;  /* 0x0000000100007836 */ /* 0x000fca0000000000 */
[----:B------:R-:W-:-:S04]  /*15f80*/  ISETP.NE.AND P1, PT, R0, 0x10, PT ;  /* 0x000000100000780c */ /* 0x000fc80003f25270 */
[----:B------:R-:W-:Y:S02]  /*15f90*/  SEL R2, RZ, 0x1, P1 ;  /* 0x00000001ff027807 */ /* 0x000fe40000800000 */
[----:B------:R-:W-:Y:S02]  /*15fa0*/  SEL R0, R0, RZ, P1 ;  /* 0x000000ff00007207 */ /* 0x000fe40000800000 */
[----:B------:R-:W-:Y:S01]  /*15fb0*/  LOP3.LUT R2, R7, R2, RZ, 0x3c, !PT ;  /* 0x0000000207027212 */ /* 0x000fe200078e3cff */
[----:B-1----:R-:W-:Y:S06]  /*15fc0*/  @!P0 BRA `(.L_x_576) ;  /* 0x0000000400b88947 */ /* 0x002fec0003800000 */
.L_x_599:
[----:B------:R-:W-:Y:S01]  /*15fd0*/  IMAD R3, R0, 0x8, R3 ;  /* 0x0000000800037824 */ /* 0x000fe200078e0203 */
[----:B------:R-:W-:-:S07]  /*15fe0*/  SHF.L.U32 R0, R2, 0x1f, RZ ;  /* 0x0000001f02007819 */ /* 0x000fce00000006ff */
.L_x_577:
[----:B--2---:R2:W3:Y:S02]  /*15ff0*/  SYNCS.PHASECHK.TRANS64.TRYWAIT P0, [R3+URZ], R0 ;  /* 0x00000000030075a7 */ /* 0x0044e4000800017f */
[----:B---3--:R-:W-:Y:S05]  /*16000*/  @!P0 NANOSLEEP.SYNCS 0x989680 ;  /* 0x009896800000895d */ /* 0x008fea0003900000 */
[----:B------:R-:W3:Y:S02]  /*16010*/  @!P0 SYNCS.PHASECHK.TRANS64 P0, [R3+URZ], R0 ;  /* 0x00000000030085a7 */ /* 0x000ee4000800007f */
[----:B---3--:R-:W-:Y:S05]  /*16020*/  @!P0 BRA `(.L_x_577) ;  /* 0xfffffffc00f08947 */ /* 0x008fea000383ffff */
.L_x_560:
[----:B------:R-:W-:Y:S05]  /*16030*/  BSYNC B0 ;  /* 0x0000000000007941 */ /* 0x000fea0003800000 */
.L_x_559:
[----:B------:R-:W-:Y:S05]  /*16040*/  EXIT ;  /* 0x000000000000794d */ /* 0x000fea0003800000 */
.L_x_18:
[----:B-1----:R1:W4:Y:S02]  /*16050*/  SYNCS.PHASECHK.TRANS64.TRYWAIT P1, [R3+URZ], R0 ;  /* 0x00000000030075a7 */ /* 0x002324000802017f */
[----:B----4-:R-:W-:Y:S05]  /*16060*/  @!P1 NANOSLEEP.SYNCS 0x989680 ;  /* 0x009896800000995d */ /* 0x010fea0003900000 */
[----:B------:R-:W4:Y:S02]  /*16070*/  @!P1 SYNCS.PHASECHK.TRANS64 P1, [R3+URZ], R0 ;  /* 0x00000000030095a7 */ /* 0x000f24000802007f */
[----:B----4-:R-:W-:Y:S05]  /*16080*/  @!P1 BRA `(.L_x_18) ;  /* 0xfffffffc00f09947 */ /* 0x010fea000383ffff */
[----:B------:R-:W-:Y:S05]  /*16090*/  BRA `(.L_x_17) ;  /* 0xfffffeb000e87947 */ /* 0x000fea000383ffff */
.L_x_23:
[----:B-1----:R-:W-:-:S04]  /*160a0*/  IMAD.U32 R6, RZ, RZ, UR4 ;  /* 0x00000004ff067e24 */ /* 0x002fc8000f8e00ff */
[----:B------:R1:W2:Y:S03]  /*160b0*/  SYNCS.PHASECHK.TRANS64.TRYWAIT P1, [R6+URZ], R4 ;  /* 0x00000004060075a7 */ /* 0x0002a6000802017f */
[----:B--2---:R-:W-:Y:S05]  /*160c0*/  @!P1 NANOSLEEP.SYNCS 0x989680 ;  /* 0x009896800000995d */ /* 0x004fea0003900000 */
[----:B------:R-:W2:Y:S02]  /*160d0*/  @!P1 SYNCS.PHASECHK.TRANS64 P1, [R6+URZ], R4 ;  /* 0x00000004060095a7 */ /* 0x000ea4000802007f */
[----:B--2---:R-:W-:Y:S05]  /*160e0*/  @!P1 BRA `(.L_x_23) ;  /* 0xfffffffc00ec9947 */ /* 0x004fea000383ffff */
[----:B------:R-:W-:Y:S05]  /*160f0*/  BRA `(.L_x_22) ;  /* 0xfffffeb800787947 */ /* 0x000fea000383ffff */
.L_x_546:
[----:B------:R-:W-:Y:S01]  /*16100*/  BSSY B1, `(.L_x_578) ;  /* 0x0000006000017945 */ /* 0x000fe20003800000 */
[----:B------:R-:W-:-:S07]  /*16110*/  IMAD.MOV.U32 R15, RZ, RZ, -0x1 ;  /* 0xffffffffff0f7424 */ /* 0x000fce00078e00ff */
[----:B------:R-:W-:Y:S05]  /*16120*/  WARPSYNC.COLLECTIVE R15, `(.L_x_579) ;  /* 0x000000000f0c7348 */ /* 0x000fea0003c00000 */
[----:B------:R-:W-:Y:S02]  /*16130*/  ELECT P6, UR62, PT ;  /* 0x00000000003e782f */ /* 0x000fe400038c0000 */
[----:B------:R-:W-:Y:S01]  /*16140*/  MOV R14, UR62 ;  /* 0x0000003e000e7c02 */ /* 0x000fe20008000f00 */
[----:B------:R-:W-:Y:S10]  /*16150*/  ENDCOLLECTIVE ;  /* 0x000000000000791b */ /* 0x000ff40003800000 */
.L_x_579:
[----:B------:R-:W-:Y:S05]  /*16160*/  BSYNC B1 ;  /* 0x0000000000017941 */ /* 0x000fea0003800000 */
.L_x_578:
[----:B------:R-:W-:Y:S05]  /*16170*/  BRA `(.L_x_580) ;  /* 0xffffffe800747947 */ /* 0x000fea000383ffff */
.L_x_549:
[----:B-1----:R1:W2:Y:S02]  /*16180*/  SYNCS.PHASECHK.TRANS64.TRYWAIT P1, [R13+URZ+0x80], R4 ;  /* 0x000080040d0075a7 */ /* 0x0022a4000802017f */
[----:B--2---:R-:W-:Y:S05]  /*16190*/  @!P1 NANOSLEEP.SYNCS 0x989680 ;  /* 0x009896800000995d */ /* 0x004fea0003900000 */
[----:B------:R-:W2:Y:S02]  /*161a0*/  @!P1 SYNCS.PHASECHK.TRANS64 P1, [R13+URZ+0x80], R4 ;  /* 0x000080040d0095a7 */ /* 0x000ea4000802007f */
[----:B--2---:R-:W-:Y:S05]  /*161b0*/  @!P1 BRA `(.L_x_549) ;  /* 0xfffffffc00f09947 */ /* 0x004fea000383ffff */
[----:B------:R-:W-:Y:S05]  /*161c0*/  BRA `(.L_x_581) ;  /* 0xffffffe800a87947 */ /* 0x000fea000383ffff */
.L_x_558:
[----:B------:R-:W-:Y:S01]  /*161d0*/  BSSY B0, `(.L_x_582) ;  /* 0x0000006000007945 */ /* 0x000fe20003800000 */
[----:B------:R-:W-:-:S07]  /*161e0*/  IMAD.MOV.U32 R15, RZ, RZ, -0x1 ;  /* 0xffffffffff0f7424 */ /* 0x000fce00078e00ff */
[----:B------:R-:W-:Y:S05]  /*161f0*/  WARPSYNC.COLLECTIVE R15, `(.L_x_583) ;  /* 0x000000000f0c7348 */ /* 0x000fea0003c00000 */
[----:B------:R-:W-:Y:S02]  /*16200*/  ELECT P6, UR62, PT ;  /* 0x00000000003e782f */ /* 0x000fe400038c0000 */
[----:B------:R-:W-:Y:S01]  /*16210*/  MOV R14, UR62 ;  /* 0x0000003e000e7c02 */ /* 0x000fe20008000f00 */
[----:B------:R-:W-:Y:S10]  /*16220*/  ENDCOLLECTIVE ;  /* 0x000000000000791b */ /* 0x000ff40003800000 */
.L_x_583:
[----:B------:R-:W-:Y:S05]  /*16230*/  BSYNC B0 ;  /* 0x0000000000007941 */ /* 0x000fea0003800000 */
.L_x_582:
[----:B------:R-:W-:Y:S05]  /*16240*/  BRA `(.L_x_584) ;  /* 0xfffffff400187947 */ /* 0x000fea000383ffff */
.L_x_562:
[----:B0-----:R0:W1:Y:S02]  /*16250*/  SYNCS.PHASECHK.TRANS64.TRYWAIT P0, [R7+URZ], R2 ;  /* 0x00000002070075a7 */ /* 0x001064000800017f */
[----:B-1----:R-:W-:Y:S05]  /*16260*/  @!P0 NANOSLEEP.SYNCS 0x989680 ;  /* 0x009896800000895d */ /* 0x002fea0003900000 */
[----:B------:R-:W1:Y:S02]  /*16270*/  @!P0 SYNCS.PHASECHK.TRANS64 P0, [R7+URZ], R2 ;  /* 0x00000002070085a7 */ /* 0x000e64000800007f */
[----:B-1----:R-:W-:Y:S05]  /*16280*/  @!P0 BRA `(.L_x_562) ;  /* 0xfffffffc00f08947 */ /* 0x002fea000383ffff */
[----:B------:R-:W-:Y:S05]  /*16290*/  BRA `(.L_x_585) ;  /* 0xfffffff4005c7947 */ /* 0x000fea000383ffff */
.L_x_563:
[----:B0-----:R0:W1:Y:S02]  /*162a0*/  SYNCS.PHASECHK.TRANS64.TRYWAIT P0, [R9+URZ], R4 ;  /* 0x00000004090075a7 */ /* 0x001064000800017f */
[----:B-1----:R-:W-:Y:S05]  /*162b0*/  @!P0 NANOSLEEP.SYNCS 0x989680 ;  /* 0x009896800000895d */ /* 0x002fea0003900000 */
[----:B------:R-:W1:Y:S02]  /*162c0*/  @!P0 SYNCS.PHASECHK.TRANS64 P0, [R9+URZ], R4 ;  /* 0x00000004090085a7 */ /* 0x000e64000800007f */
[----:B-1----:R-:W-:Y:S05]  /*162d0*/  @!P0 BRA `(.L_x_563) ;  /* 0xfffffffc00f08947 */ /* 0x002fea000383ffff */
[----:B------:R-:W-:Y:S05]  /*162e0*/  BRA `(.L_x_586) ;  /* 0xfffffff4006c7947 */ /* 0x000fea000383ffff */
.L_x_564:
[----:B0-----:R0:W1:Y:S02]  /*162f0*/  SYNCS.PHASECHK.TRANS64.TRYWAIT P0, [R6+URZ], R5 ;  /* 0x00000005060075a7 */ /* 0x001064000800017f */
[----:B-1----:R-:W-:Y:S05]  /*16300*/  @!P0 NANOSLEEP.SYNCS 0x989680 ;  /* 0x009896800000895d */ /* 0x002fea0003900000 */
[----:B------:R-:W1:Y:S02]  /*16310*/  @!P0 SYNCS.PHASECHK.TRANS64 P0, [R6+URZ], R5 ;  /* 0x00000005060085a7 */ /* 0x000e64000800007f */
[----:B-1----:R-:W-:Y:S05]  /*16320*/  @!P0 BRA `(.L_x_564) ;  /* 0xfffffffc00f08947 */ /* 0x002fea000383ffff */
[----:B------:R-:W-:Y:S05]  /*16330*/  BRA `(.L_x_587) ;  /* 0xfffffff4007c7947 */ /* 0x000fea000383ffff */
.L_x_565:
[----:B0-----:R0:W1:Y:S02]  /*16340*/  SYNCS.PHASECHK.TRANS64.TRYWAIT P0, [R9+URZ], R4 ;  /* 0x00000004090075a7 */ /* 0x001064000800017f */
[----:B-1----:R-:W-:Y:S05]  /*16350*/  @!P0 NANOSLEEP.SYNCS 0x989680 ;  /* 0x009896800000895d */ /* 0x002fea0003900000 */
[----:B------:R-:W1:Y:S02]  /*16360*/  @!P0 SYNCS.PHASECHK.TRANS64 P0, [R9+URZ], R4 ;  /* 0x00000004090085a7 */ /* 0x000e64000800007f */
[----:B-1----:R-:W-:Y:S05]  /*16370*/  @!P0 BRA `(.L_x_565) ;  /* 0xfffffffc00f08947 */ /* 0x002fea000383ffff */
[----:B------:R-:W-:Y:S05]  /*16380*/  BRA `(.L_x_588) ;  /* 0xfffffff4008c7947 */ /* 0x000fea000383ffff */
.L_x_566:
[----:B0-----:R0:W1:Y:S02]  /*16390*/  SYNCS.PHASECHK.TRANS64.TRYWAIT P0, [R6+URZ], R5 ;  /* 0x00000005060075a7 */ /* 0x001064000800017f */
[----:B-1----:R-:W-:Y:S05]  /*163a0*/  @!P0 NANOSLEEP.SYNCS 0x989680 ;  /* 0x009896800000895d */ /* 0x002fea0003900000 */
[----:B------:R-:W1:Y:S02]  /*163b0*/  @!P0 SYNCS.PHASECHK.TRANS64 P0, [R6+URZ], R5 ;  /* 0x00000005060085a7 */ /* 0x000e64000800007f */
[----:B-1----:R-:W-:Y:S05]  /*163c0*/  @!P0 BRA `(.L_x_566) ;  /* 0xfffffffc00f08947 */ /* 0x002fea000383ffff */
[----:B------:R-:W-:Y:S05]  /*163d0*/  BRA `(.L_x_589) ;  /* 0xfffffff4009c7947 */ /* 0x000fea000383ffff */
.L_x_567:
[----:B0-----:R0:W1:Y:S02]  /*163e0*/  SYNCS.PHASECHK.TRANS64.TRYWAIT P0, [R9+URZ], R4 ;  /* 0x00000004090075a7 */ /* 0x001064000800017f */
[----:B-1----:R-:W-:Y:S05]  /*163f0*/  @!P0 NANOSLEEP.SYNCS 0x989680 ;  /* 0x009896800000895d */ /* 0x002fea0003900000 */
[----:B------:R-:W1:Y:S02]  /*16400*/  @!P0 SYNCS.PHASECHK.TRANS64 P0, [R9+URZ], R4 ;  /* 0x00000004090085a7 */ /* 0x000e64000800007f */
[----:B-1----:R-:W-:Y:S05]  /*16410*/  @!P0 BRA `(.L_x_567) ;  /* 0xfffffffc00f08947 */ /* 0x002fea000383ffff */
[----:B------:R-:W-:Y:S05]  /*16420*/  BRA `(.L_x_590) ;  /* 0xfffffff400ac7947 */ /* 0x000fea000383ffff */
.L_x_568:
[----:B0-----:R0:W1:Y:S02]  /*16430*/  SYNCS.PHASECHK.TRANS64.TRYWAIT P0, [R6+URZ], R5 ;  /* 0x00000005060075a7 */ /* 0x001064000800017f */
[----:B-1----:R-:W-:Y:S05]  /*16440*/  @!P0 NANOSLEEP.SYNCS 0x989680 ;  /* 0x009896800000895d */ /* 0x002fea0003900000 */
[----:B------:R-:W1:Y:S02]  /*16450*/  @!P0 SYNCS.PHASECHK.TRANS64 P0, [R6+URZ], R5 ;  /* 0x00000005060085a7 */ /* 0x000e64000800007f */
[----:B-1----:R-:W-:Y:S05]  /*16460*/  @!P0 BRA `(.L_x_568) ;  /* 0xfffffffc00f08947 */ /* 0x002fea000383ffff */
[----:B------:R-:W-:Y:S05]  /*16470*/  BRA `(.L_x_591) ;  /* 0xfffffff400bc7947 */ /* 0x000fea000383ffff */
.L_x_569:
[----:B0-----:R0:W1:Y:S02]  /*16480*/  SYNCS.PHASECHK.TRANS64.TRYWAIT P0, [R9+URZ], R4 ;  /* 0x00000004090075a7 */ /* 0x001064000800017f */
[----:B-1----:R-:W-:Y:S05]  /*16490*/  @!P0 NANOSLEEP.SYNCS 0x989680 ;  /* 0x009896800000895d */ /* 0x002fea0003900000 */
[----:B------:R-:W1:Y:S02]  /*164a0*/  @!P0 SYNCS.PHASECHK.TRANS64 P0, [R9+URZ], R4 ;  /* 0x00000004090085a7 */ /* 0x000e64000800007f */
[----:B-1----:R-:W-:Y:S05]  /*164b0*/  @!P0 BRA `(.L_x_569) ;  /* 0xfffffffc00f08947 */ /* 0x002fea000383ffff */
[----:B------:R-:W-:Y:S05]  /*164c0*/  BRA `(.L_x_592) ;  /* 0xfffffff400cc7947 */ /* 0x000fea000383ffff */
.L_x_570:
[----:B0-----:R0:W1:Y:S02]  /*164d0*/  SYNCS.PHASECHK.TRANS64.TRYWAIT P0, [R6+URZ], R5 ;  /* 0x00000005060075a7 */ /* 0x001064000800017f */
[----:B-1----:R-:W-:Y:S05]  /*164e0*/  @!P0 NANOSLEEP.SYNCS 0x989680 ;  /* 0x009896800000895d */ /* 0x002fea0003900000 */
[----:B------:R-:W1:Y:S02]  /*164f0*/  @!P0 SYNCS.PHASECHK.TRANS64 P0, [R6+URZ], R5 ;  /* 0x00000005060085a7 */ /* 0x000e64000800007f */
[----:B-1----:R-:W-:Y:S05]  /*16500*/  @!P0 BRA `(.L_x_570) ;  /* 0xfffffffc00f08947 */ /* 0x002fea000383ffff */
[----:B------:R-:W-:Y:S05]  /*16510*/  BRA `(.L_x_593) ;  /* 0xfffffff400dc7947 */ /* 0x000fea000383ffff */
.L_x_571:
[----:B0-----:R0:W1:Y:S02]  /*16520*/  SYNCS.PHASECHK.TRANS64.TRYWAIT P0, [R9+URZ], R4 ;  /* 0x00000004090075a7 */ /* 0x001064000800017f */
[----:B-1----:R-:W-:Y:S05]  /*16530*/  @!P0 NANOSLEEP.SYNCS 0x989680 ;  /* 0x009896800000895d */ /* 0x002fea0003900000 */
[----:B------:R-:W1:Y:S02]  /*16540*/  @!P0 SYNCS.PHASECHK.TRANS64 P0, [R9+URZ], R4 ;  /* 0x00000004090085a7 */ /* 0x000e64000800007f */
[----:B-1----:R-:W-:Y:S05]  /*16550*/  @!P0 BRA `(.L_x_571) ;  /* 0xfffffffc00f08947 */ /* 0x002fea000383ffff */
[----:B------:R-:W-:Y:S05]  /*16560*/  BRA `(.L_x_594) ;  /* 0xfffffff400ec7947 */ /* 0x000fea000383ffff */
.L_x_572:
[----:B0-----:R0:W1:Y:S02]  /*16570*/  SYNCS.PHASECHK.TRANS64.TRYWAIT P0, [R6+URZ], R5 ;  /* 0x00000005060075a7 */ /* 0x001064000800017f */
[----:B-1----:R-:W-:Y:S05]  /*16580*/  @!P0 NANOSLEEP.SYNCS 0x989680 ;  /* 0x009896800000895d */ /* 0x002fea0003900000 */
[----:B------:R-:W1:Y:S02]  /*16590*/  @!P0 SYNCS.PHASECHK.TRANS64 P0, [R6+URZ], R5 ;  /* 0x00000005060085a7 */ /* 0x000e64000800007f */
[----:B-1----:R-:W-:Y:S05]  /*165a0*/  @!P0 BRA `(.L_x_572) ;  /* 0xfffffffc00f08947 */ /* 0x002fea000383ffff */
[----:B------:R-:W-:Y:S05]  /*165b0*/  BRA `(.L_x_595) ;  /* 0xfffffff400fc7947 */ /* 0x000fea000383ffff */
.L_x_573:
[----:B0-----:R0:W1:Y:S02]  /*165c0*/  SYNCS.PHASECHK.TRANS64.TRYWAIT P0, [R9+URZ], R4 ;  /* 0x00000004090075a7 */ /* 0x001064000800017f */
[----:B-1----:R-:W-:Y:S05]  /*165d0*/  @!P0 NANOSLEEP.SYNCS 0x989680 ;  /* 0x009896800000895d */ /* 0x002fea0003900000 */
[----:B------:R-:W1:Y:S02]  /*165e0*/  @!P0 SYNCS.PHASECHK.TRANS64 P0, [R9+URZ], R4 ;  /* 0x00000004090085a7 */ /* 0x000e64000800007f */
[----:B-1----:R-:W-:Y:S05]  /*165f0*/  @!P0 BRA `(.L_x_573) ;  /* 0xfffffffc00f08947 */ /* 0x002fea000383ffff */
[----:B------:R-:W-:Y:S05]  /*16600*/  BRA `(.L_x_596) ;  /* 0xfffffff8000c7947 */ /* 0x000fea000383ffff */
.L_x_574:
[----:B0-----:R0:W1:Y:S02]  /*16610*/  SYNCS.PHASECHK.TRANS64.TRYWAIT P0, [R6+URZ], R5 ;  /* 0x00000005060075a7 */ /* 0x001064000800017f */
[----:B-1----:R-:W-:Y:S05]  /*16620*/  @!P0 NANOSLEEP.SYNCS 0x989680 ;  /* 0x009896800000895d */ /* 0x002fea0003900000 */
[----:B------:R-:W1:Y:S02]  /*16630*/  @!P0 SYNCS.PHASECHK.TRANS64 P0, [R6+URZ], R5 ;  /* 0x00000005060085a7 */ /* 0x000e64000800007f */
[----:B-1----:R-:W-:Y:S05]  /*16640*/  @!P0 BRA `(.L_x_574) ;  /* 0xfffffffc00f08947 */ /* 0x002fea000383ffff */
[----:B------:R-:W-:Y:S05]  /*16650*/  BRA `(.L_x_597) ;  /* 0xfffffff8001c7947 */ /* 0x000fea000383ffff */
.L_x_575:
[----:B0-----:R0:W1:Y:S02]  /*16660*/  SYNCS.PHASECHK.TRANS64.TRYWAIT P0, [R9+URZ], R4 ;  /* 0x00000004090075a7 */ /* 0x001064000800017f */
[----:B-1----:R-:W-:Y:S05]  /*16670*/  @!P0 NANOSLEEP.SYNCS 0x989680 ;  /* 0x009896800000895d */ /* 0x002fea0003900000 */
[----:B------:R-:W1:Y:S02]  /*16680*/  @!P0 SYNCS.PHASECHK.TRANS64 P0, [R9+URZ], R4 ;  /* 0x00000004090085a7 */ /* 0x000e64000800007f */
[----:B-1----:R-:W-:Y:S05]  /*16690*/  @!P0 BRA `(.L_x_575) ;  /* 0xfffffffc00f08947 */ /* 0x002fea000383ffff */
[----:B------:R-:W-:Y:S05]  /*166a0*/  BRA `(.L_x_598) ;  /* 0xfffffff8002c7947 */ /* 0x000fea000383ffff */
.L_x_576:
[----:B-1----:R1:W2:Y:S02]  /*166b0*/  SYNCS.PHASECHK.TRANS64.TRYWAIT P0, [R6+URZ], R5 ;  /* 0x00000005060075a7 */ /* 0x0022a4000800017f */
[----:B--2---:R-:W-:Y:S05]  /*166c0*/  @!P0 NANOSLEEP.SYNCS 0x989680 ;  /* 0x009896800000895d */ /* 0x004fea0003900000 */
[----:B------:R-:W2:Y:S02]  /*166d0*/  @!P0 SYNCS.PHASECHK.TRANS64 P0, [R6+URZ], R5 ;  /* 0x00000005060085a7 */ /* 0x000ea4000800007f */
[----:B--2---:R-:W-:Y:S05]  /*166e0*/  @!P0 BRA `(.L_x_576) ;  /* 0xfffffffc00f08947 */ /* 0x004fea000383ffff */
[----:B------:R-:W-:Y:S05]  /*166f0*/  BRA `(.L_x_599) ;  /* 0xfffffff800347947 */ /* 0x000fea000383ffff */
.L_x_600:
[----:B------:R-:W-:-:S00]  /*16700*/  BRA `(.L_x_600) ;  /* 0xfffffffc00fc7947 */ /* 0x000fc0000383ffff */
[----:B------:R-:W-:-:S00]  /*16710*/  NOP ;  /* 0x0000000000007918 */ /* 0x000fc00000000000 */
        /* <DEDUP_REMOVED lines=14> */
.L_x_601:


//--------------------- .nv.global.init           --------------------------
	.section	.nv.global.init,"aw",@progbits
.nv.global.init:
	.type		$str$22,@object
	.size		$str$22,($str$23 - $str$22)
$str$22:
        /*0000*/ 	.byte	0x6b, 0x5f, 0x74, 0x69, 0x6c, 0x65, 0x5f, 0x63, 0x6f, 0x75, 0x6e, 0x74, 0x20, 0x3e, 0x3d, 0x20
        /*0010*/ 	.byte	0x31, 0x00
	.type		$str$23,@object
	.size		$str$23,(__unnamed_1 - $str$23)
$str$23:
        /*0012*/ 	.byte	0x2f, 0x74, 0x6d, 0x70, 0x2f, 0x63, 0x75, 0x74, 0x6c, 0x61, 0x73, 0x73, 0x5f, 0x73, 0x77, 0x65
        /*0022*/ 	.byte	0x65, 0x70, 0x5f, 0x73, 0x72, 0x63, 0x2f, 0x69, 0x6e, 0x63, 0x6c, 0x75, 0x64, 0x65, 0x2f, 0x63
        /*0032*/ 	.byte	0x75, 0x74, 0x6c, 0x61, 0x73, 0x73, 0x2f, 0x67, 0x65, 0x6d, 0x6d, 0x2f, 0x63, 0x6f, 0x6c, 0x6c
        /*0042*/ 	.byte	0x65, 0x63, 0x74, 0x69, 0x76, 0x65, 0x2f, 0x73, 0x6d, 0x39, 0x30, 0x5f, 0x6d, 0x6d, 0x61, 0x5f
        /*0052*/ 	.byte	0x74, 0x6d, 0x61, 0x5f, 0x67, 0x6d, 0x6d, 0x61, 0x5f, 0x73, 0x73, 0x5f, 0x77, 0x61, 0x72, 0x70
        /*0062*/ 	.byte	0x73, 0x70, 0x65, 0x63, 0x69, 0x61, 0x6c, 0x69, 0x7a, 0x65, 0x64, 0x2e, 0x68, 0x70, 0x70, 0x00
	.type		__unnamed_1,@object
	.size		__unnamed_1,(.L_0 - __unnamed_1)
__unnamed_1:
        /* <DEDUP_REMOVED lines=181> */
        /*0bc2*/ 	.byte	0x64, 0x65, 0x6e, 0x74, 0x69, 0x74, 0x79, 0x5d, 0x00
.L_0:


//--------------------- .nv.shared._ZN7cutlass13device_kernelINS_4gemm6kernel13GemmUniversalIN4cute5tupleIJiiiiEEENS1_10collective13CollectiveMmaINS1_34MainloopSm90TmaGmmaWarpSpecializedILi16ENS5_IJNS4_1CILi1EEESB_SB_EEENS1_35KernelTmaWarpSpecializedCooperativeEEENS5_IJNSA_ILi192EEENSA_ILi256EEENSA_ILi16EEEEEENS_10bfloat16_tENS5_IJlSB_lEEESJ_SK_NS4_8TiledMMAINS4_8MMA_AtomIJNS4_4SM904GMMA28MMA_64x256x16_F32BF16BF16_SSILNSO_5MajorE0ELSQ_0ELNSO_7ScaleInE1ELSR_1EEEEEENS4_6LayoutINS5_IJNSA_ILi2EEESB_SB_EEENS5_IJSB_NSA_ILi0EEESX_EEEEENS5_IJNS4_10UnderscoreES10_S10_EEEEENS4_13SM90_TMA_LOADENS4_14ComposedLayoutINS4_7SwizzleILi1ELi4ELi3EEENS4_18smem_ptr_flag_bitsILi16EEENSU_INS5_IJNSA_ILi8EEESH_EEENS5_IJSH_SB_EEEEEEEvNS4_8identityES13_S1D_vS1E_EENS_8epilogue10collective6detail29Sm90TmaWarpSpecializedAdapterINS1H_15DefaultEpilogueISJ_SK_SK_NS1G_6thread17LinearCombinationISJ_Li1EffLNS1L_9ScaleType4KindE0ELNS_15FloatRoundStyleE2ESJ_EENS1_15EpilogueDefaultEEEEEvvEEEEvNT_6ParamsE --------------------------
	.section	.nv.shared._ZN7cutlass13device_kernelINS_4gemm6kernel13GemmUniversalIN4cute5tupleIJiiiiEEENS1_10collective13CollectiveMmaINS1_34MainloopSm90TmaGmmaWarpSpecializedILi16ENS5_IJNS4_1CILi1EEESB_SB_EEENS1_35KernelTmaWarpSpecializedCooperativeEEENS5_IJNSA_ILi192EEENSA_ILi256EEENSA_ILi16EEEEEENS_10bfloat16_tENS5_IJlSB_lEEESJ_SK_NS4_8TiledMMAINS4_8MMA_AtomIJNS4_4SM904GMMA28MMA_64x256x16_F32BF16BF16_SSILNSO_5MajorE0ELSQ_0ELNSO_7ScaleInE1ELSR_1EEEEEENS4_6LayoutINS5_IJNSA_ILi2EEESB_SB_EEENS5_IJSB_NSA_ILi0EEESX_EEEEENS5_IJNS4_10UnderscoreES10_S10_EEEEENS4_13SM90_TMA_LOADENS4_14ComposedLayoutINS4_7SwizzleILi1ELi4ELi3EEENS4_18smem_ptr_flag_bitsILi16EEENSU_INS5_IJNSA_ILi8EEESH_EEENS5_IJSH_SB_EEEEEEEvNS4_8identityES13_S1D_vS1E_EENS_8epilogue10collective6detail29Sm90TmaWarpSpecializedAdapterINS1H_15DefaultEpilogueISJ_SK_SK_NS1G_6thread17LinearCombinationISJ_Li1EffLNS1L_9ScaleType4KindE0ELNS_15FloatRoundStyleE2ESJ_EENS1_15EpilogueDefaultEEEEEvvEEEEvNT_6ParamsE,"aw",@nobits
	.sectionflags	@""
	.align	16
	.zero		1024


//--------------------- .nv.shared.reserved.0     --------------------------
	.section	.nv.shared.reserved.0,"aw",@nobits
	.weak		__nv_reservedSMEM_offset_0_alias
	.size		__nv_reservedSMEM_offset_0_alias, 0, 0
	.other		__nv_reservedSMEM_offset_0_alias,@"STO_CUDA_RESERVED_SHARED STV_DEFAULT"
__nv_reservedSMEM_offset_0_alias:
	.zero		0


//--------------------- .nv.global                --------------------------
	.section	.nv.global,"aw",@nobits
.nv.global:
	.type		_ZN39_INTERNAL_86e0a979_4_k_cu_c7db1c5e_45274cute1_E,@object
	.size		_ZN39_INTERNAL_86e0a979_4_k_cu_c7db1c5e_45274cute1_E,(_ZN39_INTERNAL_86e0a979_4_k_cu_c7db1c5e_45274cuda3std3__45__cpo6cbeginE - _ZN39_INTERNAL_86e0a979_4_k_cu_c7db1c5e_45274cute1_E)
_ZN39_INTERNAL_86e0a979_4_k_cu_c7db1c5e_45274cute1_E:
	.zero		1
	.type		_ZN39_INTERNAL_86e0a979_4_k_cu_c7db1c5e_45274cuda3std3__45__cpo6cbeginE,@object
	.size		_ZN39_INTERNAL_86e0a979_4_k_cu_c7db1c5e_45274cuda3std3__45__cpo6cbeginE,(_ZN39_INTERNAL_86e0a979_4_k_cu_c7db1c5e_45274cuda3std3__48in_placeE - _ZN39_INTERNAL_86e0a979_4_k_cu_c7db1c5e_45274cuda3std3__45__cpo6cbeginE)
_ZN39_INTERNAL_86e0a979_4_k_cu_c7db1c5e_45274cuda3std3__45__cpo6cbeginE:
	.zero		1
	.type		_ZN39_INTERNAL_86e0a979_4_k_cu_c7db1c5e_45274cuda3std3__48in_placeE,@object
	.size		_ZN39_INTERNAL_86e0a979_4_k_cu_c7db1c5e_45274cuda3std3__48in_placeE,(_ZN39_INTERNAL_86e0a979_4_k_cu_c7db1c5e_45274cuda3std6ranges3__45__cpo9iter_moveE - _ZN39_INTERNAL_86e0a979_4_k_cu_c7db1c5e_45274cuda3std3__48in_placeE)
_ZN39_INTERNAL_86e0a979_4_k_cu_c7db1c5e_45274cuda3std3__48in_placeE:
	.zero		1
	.type		_ZN39_INTERNAL_86e0a979_4_k_cu_c7db1c5e_45274cuda3std6ranges3__45__cpo9iter_moveE,@object
	.size		_ZN39_INTERNAL_86e0a979_4_k_cu_c7db1c5e_45274cuda3std6ranges3__45__cpo9iter_moveE,(_ZN39_INTERNAL_86e0a979_4_k_cu_c7db1c5e_45274cuda3std3__45__cpo5beginE - _ZN39_INTERNAL_86e0a979_4_k_cu_c7db1c5e_45274cuda3std6ranges3__45__cpo9iter_moveE)
_ZN39_INTERNAL_86e0a979_4_k_cu_c7db1c5e_45274cuda3std6ranges3__45__cpo9iter_moveE:
	.zero		1
	.type		_ZN39_INTERNAL_86e0a979_4_k_cu_c7db1c5e_45274cuda3std3__45__cpo5beginE,@object
	.size		_ZN39_INTERNAL_86e0a979_4_k_cu_c7db1c5e_45274cuda3std3__45__cpo5beginE,(_ZN39_INTERNAL_86e0a979_4_k_cu_c7db1c5e_45274cuda3std3__441_GLOBAL__N__86e0a979_4_k_cu_c7db1c5e_45276ignoreE - _ZN39_INTERNAL_86e0a979_4_k_cu_c7db1c5e_45274cuda3std3__45__cpo5beginE)
_ZN39_INTERNAL_86e0a979_4_k_cu_c7db1c5e_45274cuda3std3__45__cpo5beginE:
	.zero		1
	.type		_ZN39_INTERNAL_86e0a979_4_k_cu_c7db1c5e_45274cuda3std3__441_GLOBAL__N__86e0a979_4_k_cu_c7db1c5e_45276ignoreE,@object
	.size		_ZN39_INTERNAL_86e0a979_4_k_cu_c7db1c5e_45274cuda3std3__441_GLOBAL__N__86e0a979_4_k_cu_c7db1c5e_45276ignoreE,(_ZN39_INTERNAL_86e0a979_4_k_cu_c7db1c5e_45274cute7productE - _ZN39_INTERNAL_86e0a979_4_k_cu_c7db1c5e_45274cuda3std3__441_GLOBAL__N__86e0a979_4_k_cu_c7db1c5e_45276ignoreE)
_ZN39_INTERNAL_86e0a979_4_k_cu_c7db1c5e_45274cuda3std3__441_GLOBAL__N__86e0a979_4_k_cu_c7db1c5e_45276ignoreE:
	.zero		1
	.type		_ZN39_INTERNAL_86e0a979_4_k_cu_c7db1c5e_45274cute7productE,@object
	.size		_ZN39_INTERNAL_86e0a979_4_k_cu_c7db1c5e_45274cute7productE,(_ZN39_INTERNAL_86e0a979_4_k_cu_c7db1c5e_45274cuda3std3__45__cpo3endE - _ZN39_INTERNAL_86e0a979_4_k_cu_c7db1c5e_45274cute7productE)
_ZN39_INTERNAL_86e0a979_4_k_cu_c7db1c5e_45274cute7productE:
	.zero		1
	.type		_ZN39_INTERNAL_86e0a979_4_k_cu_c7db1c5e_45274cuda3std3__45__cpo3endE,@object
	.size		_ZN39_INTERNAL_86e0a979_4_k_cu_c7db1c5e_45274cuda3std3__45__cpo3endE,(_ZN39_INTERNAL_86e0a979_4_k_cu_c7db1c5e_45274cuda3std3__419piecewise_constructE - _ZN39_INTERNAL_86e0a979_4_k_cu_c7db1c5e_45274cuda3std3__45__cpo3endE)
_ZN39_INTERNAL_86e0a979_4_k_cu_c7db1c5e_45274cuda3std3__45__cpo3endE:
	.zero		1
	.type		_ZN39_INTERNAL_86e0a979_4_k_cu_c7db1c5e_45274cuda3std3__419piecewise_constructE,@object
	.size		_ZN39_INTERNAL_86e0a979_4_k_cu_c7db1c5e_45274cuda3std3__419piecewise_constructE,(_ZN39_INTERNAL_86e0a979_4_k_cu_c7db1c5e_45274cuda3std3__45__cpo4cendE - _ZN39_INTERNAL_86e0a979_4_k_cu_c7db1c5e_45274cuda3std3__419piecewise_constructE)
_ZN39_INTERNAL_86e0a979_4_k_cu_c7db1c5e_45274cuda3std3__419piecewise_constructE:
	.zero		1
	.type		_ZN39_INTERNAL_86e0a979_4_k_cu_c7db1c5e_45274cuda3std3__45__cpo4cendE,@object
	.size		_ZN39_INTERNAL_86e0a979_4_k_cu_c7db1c5e_45274cuda3std3__45__cpo4cendE,(_ZN39_INTERNAL_86e0a979_4_k_cu_c7db1c5e_45274cuda3std6ranges3__45__cpo4swapE - _ZN39_INTERNAL_86e0a979_4_k_cu_c7db1c5e_45274cuda3std3__45__cpo4cendE)
_ZN39_INTERNAL_86e0a979_4_k_cu_c7db1c5e_45274cuda3std3__45__cpo4cendE:
	.zero		1
	.type		_ZN39_INTERNAL_86e0a979_4_k_cu_c7db1c5e_45274cuda3std6ranges3__45__cpo4swapE,@object
	.size		_ZN39_INTERNAL_86e0a979_4_k_cu_c7db1c5e_45274cuda3std6ranges3__45__cpo4swapE,(.L_8 - _ZN39_INTERNAL_86e0a979_4_k_cu_c7db1c5e_45274cuda3std6ranges3__45__cpo4swapE)
_ZN39_INTERNAL_86e0a979_4_k_cu_c7db1c5e_45274cuda3std6ranges3__45__cpo4swapE:
	.zero		1
.L_8:


//--------------------- .nv.constant0._ZN7cutlass13device_kernelINS_4gemm6kernel13GemmUniversalIN4cute5tupleIJiiiiEEENS1_10collective13CollectiveMmaINS1_34MainloopSm90TmaGmmaWarpSpecializedILi16ENS5_IJNS4_1CILi1EEESB_SB_EEENS1_35KernelTmaWarpSpecializedCooperativeEEENS5_IJNSA_ILi192EEENSA_ILi256EEENSA_ILi16EEEEEENS_10bfloat16_tENS5_IJlSB_lEEESJ_SK_NS4_8TiledMMAINS4_8MMA_AtomIJNS4_4SM904GMMA28MMA_64x256x16_F32BF16BF16_SSILNSO_5MajorE0ELSQ_0ELNSO_7ScaleInE1ELSR_1EEEEEENS4_6LayoutINS5_IJNSA_ILi2EEESB_SB_EEENS5_IJSB_NSA_ILi0EEESX_EEEEENS5_IJNS4_10UnderscoreES10_S10_EEEEENS4_13SM90_TMA_LOADENS4_14ComposedLayoutINS4_7SwizzleILi1ELi4ELi3EEENS4_18smem_ptr_flag_bitsILi16EEENSU_INS5_IJNSA_ILi8EEESH_EEENS5_IJSH_SB_EEEEEEEvNS4_8identityES13_S1D_vS1E_EENS_8epilogue10collective6detail29Sm90TmaWarpSpecializedAdapterINS1H_15DefaultEpilogueISJ_SK_SK_NS1G_6thread17LinearCombinationISJ_Li1EffLNS1L_9ScaleType4KindE0ELNS_15FloatRoundStyleE2ESJ_EENS1_15EpilogueDefaultEEEEEvvEEEEvNT_6ParamsE --------------------------
	.section	.nv.constant0._ZN7cutlass13device_kernelINS_4gemm6kernel13GemmUniversalIN4cute5tupleIJiiiiEEENS1_10collective13CollectiveMmaINS1_34MainloopSm90TmaGmmaWarpSpecializedILi16ENS5_IJNS4_1CILi1EEESB_SB_EEENS1_35KernelTmaWarpSpecializedCooperativeEEENS5_IJNSA_ILi192EEENSA_ILi256EEENSA_ILi16EEEEEENS_10bfloat16_tENS5_IJlSB_lEEESJ_SK_NS4_8TiledMMAINS4_8MMA_AtomIJNS4_4SM904GMMA28MMA_64x256x16_F32BF16BF16_SSILNSO_5MajorE0ELSQ_0ELNSO_7ScaleInE1ELSR_1EEEEEENS4_6LayoutINS5_IJNSA_ILi2EEESB_SB_EEENS5_IJSB_NSA_ILi0EEESX_EEEEENS5_IJNS4_10UnderscoreES10_S10_EEEEENS4_13SM90_TMA_LOADENS4_14ComposedLayoutINS4_7SwizzleILi1ELi4ELi3EEENS4_18smem_ptr_flag_bitsILi16EEENSU_INS5_IJNSA_ILi8EEESH_EEENS5_IJSH_SB_EEEEEEEvNS4_8identityES13_S1D_vS1E_EENS_8epilogue10collective6detail29Sm90TmaWarpSpecializedAdapterINS1H_15DefaultEpilogueISJ_SK_SK_NS1G_6thread17LinearCombinationISJ_Li1EffLNS1L_9ScaleType4KindE0ELNS_15FloatRoundStyleE2ESJ_EENS1_15EpilogueDefaultEEEEEvvEEEEvNT_6ParamsE,"a",@progbits
	.sectionflags	@""
	.align	4
.nv.constant0._ZN7cutlass13device_kernelINS_4gemm6kernel13GemmUniversalIN4cute5tupleIJiiiiEEENS1_10collective13CollectiveMmaINS1_34MainloopSm90TmaGmmaWarpSpecializedILi16ENS5_IJNS4_1CILi1EEESB_SB_EEENS1_35KernelTmaWarpSpecializedCooperativeEEENS5_IJNSA_ILi192EEENSA_ILi256EEENSA_ILi16EEEEEENS_10bfloat16_tENS5_IJlSB_lEEESJ_SK_NS4_8TiledMMAINS4_8MMA_AtomIJNS4_4SM904GMMA28MMA_64x256x16_F32BF16BF16_SSILNSO_5MajorE0ELSQ_0ELNSO_7ScaleInE1ELSR_1EEEEEENS4_6LayoutINS5_IJNSA_ILi2EEESB_SB_EEENS5_IJSB_NSA_ILi0EEESX_EEEEENS5_IJNS4_10UnderscoreES10_S10_EEEEENS4_13SM90_TMA_LOADENS4_14ComposedLayoutINS4_7SwizzleILi1ELi4ELi3EEENS4_18smem_ptr_flag_bitsILi16EEENSU_INS5_IJNSA_ILi8EEESH_EEENS5_IJSH_SB_EEEEEEEvNS4_8identityES13_S1D_vS1E_EENS_8epilogue10collective6detail29Sm90TmaWarpSpecializedAdapterINS1H_15DefaultEpilogueISJ_SK_SK_NS1G_6thread17LinearCombinationISJ_Li1EffLNS1L_9ScaleType4KindE0ELNS_15FloatRoundStyleE2ESJ_EENS1_15EpilogueDefaultEEEEEvvEEEEvNT_6ParamsE:
	.zero		1664


//--------------------- SYMBOLS --------------------------

	.type		.nv.reservedSmem.offset0,@object
	.size		.nv.reservedSmem.offset0,0x4
	.type		__assertfail,@function
